//
// Generated by NVIDIA NVVM Compiler
//
// Compiler Build ID: CL-36424714
// Cuda compilation tools, release 13.0, V13.0.88
// Based on NVVM 20.0.0
//

.version 9.0
.target sm_100
.address_size 64

	// .globl	_Z10readOffsetPKfS0_Pfii
.global .align 1 .b8 _ZN34_INTERNAL_03498500_4_k_cu_57c8b59a4cuda3std3__45__cpo5beginE[1];
.global .align 1 .b8 _ZN34_INTERNAL_03498500_4_k_cu_57c8b59a4cuda3std3__45__cpo3endE[1];
.global .align 1 .b8 _ZN34_INTERNAL_03498500_4_k_cu_57c8b59a4cuda3std3__45__cpo6cbeginE[1];
.global .align 1 .b8 _ZN34_INTERNAL_03498500_4_k_cu_57c8b59a4cuda3std3__45__cpo4cendE[1];
.global .align 1 .b8 _ZN34_INTERNAL_03498500_4_k_cu_57c8b59a4cuda3std3__45__cpo6rbeginE[1];
.global .align 1 .b8 _ZN34_INTERNAL_03498500_4_k_cu_57c8b59a4cuda3std3__45__cpo4rendE[1];
.global .align 1 .b8 _ZN34_INTERNAL_03498500_4_k_cu_57c8b59a4cuda3std3__45__cpo7crbeginE[1];
.global .align 1 .b8 _ZN34_INTERNAL_03498500_4_k_cu_57c8b59a4cuda3std3__45__cpo5crendE[1];
.global .align 1 .b8 _ZN34_INTERNAL_03498500_4_k_cu_57c8b59a4cuda3std3__436_GLOBAL__N__03498500_4_k_cu_57c8b59a6ignoreE[1];
.global .align 1 .b8 _ZN34_INTERNAL_03498500_4_k_cu_57c8b59a4cuda3std3__419piecewise_constructE[1];
.global .align 1 .b8 _ZN34_INTERNAL_03498500_4_k_cu_57c8b59a4cuda3std3__48in_placeE[1];
.global .align 1 .b8 _ZN34_INTERNAL_03498500_4_k_cu_57c8b59a4cuda3std3__420unreachable_sentinelE[1];
.global .align 1 .b8 _ZN34_INTERNAL_03498500_4_k_cu_57c8b59a4cuda3std3__47nulloptE[1];
.global .align 1 .b8 _ZN34_INTERNAL_03498500_4_k_cu_57c8b59a4cuda3std3__48unexpectE[1];
.global .align 1 .b8 _ZN34_INTERNAL_03498500_4_k_cu_57c8b59a4cuda3std6ranges3__45__cpo4swapE[1];
.global .align 1 .b8 _ZN34_INTERNAL_03498500_4_k_cu_57c8b59a4cuda3std6ranges3__45__cpo9iter_moveE[1];
.global .align 1 .b8 _ZN34_INTERNAL_03498500_4_k_cu_57c8b59a4cuda3std6ranges3__45__cpo5beginE[1];
.global .align 1 .b8 _ZN34_INTERNAL_03498500_4_k_cu_57c8b59a4cuda3std6ranges3__45__cpo3endE[1];
.global .align 1 .b8 _ZN34_INTERNAL_03498500_4_k_cu_57c8b59a4cuda3std6ranges3__45__cpo6cbeginE[1];
.global .align 1 .b8 _ZN34_INTERNAL_03498500_4_k_cu_57c8b59a4cuda3std6ranges3__45__cpo4cendE[1];
.global .align 1 .b8 _ZN34_INTERNAL_03498500_4_k_cu_57c8b59a4cuda3std6ranges3__45__cpo7advanceE[1];
.global .align 1 .b8 _ZN34_INTERNAL_03498500_4_k_cu_57c8b59a4cuda3std6ranges3__45__cpo9iter_swapE[1];
.global .align 1 .b8 _ZN34_INTERNAL_03498500_4_k_cu_57c8b59a4cuda3std6ranges3__45__cpo4nextE[1];
.global .align 1 .b8 _ZN34_INTERNAL_03498500_4_k_cu_57c8b59a4cuda3std6ranges3__45__cpo4prevE[1];
.global .align 1 .b8 _ZN34_INTERNAL_03498500_4_k_cu_57c8b59a4cuda3std6ranges3__45__cpo4dataE[1];
.global .align 1 .b8 _ZN34_INTERNAL_03498500_4_k_cu_57c8b59a4cuda3std6ranges3__45__cpo5cdataE[1];
.global .align 1 .b8 _ZN34_INTERNAL_03498500_4_k_cu_57c8b59a4cuda3std6ranges3__45__cpo4sizeE[1];
.global .align 1 .b8 _ZN34_INTERNAL_03498500_4_k_cu_57c8b59a4cuda3std6ranges3__45__cpo5ssizeE[1];
.global .align 1 .b8 _ZN34_INTERNAL_03498500_4_k_cu_57c8b59a4cuda3std6ranges3__45__cpo8distanceE[1];
.global .align 1 .b8 _ZN34_INTERNAL_03498500_4_k_cu_57c8b59a6thrust24THRUST_300001_SM_1000_NS8cuda_cub3parE[1];
.global .align 1 .b8 _ZN34_INTERNAL_03498500_4_k_cu_57c8b59a6thrust24THRUST_300001_SM_1000_NS8cuda_cub10par_nosyncE[1];
.global .align 1 .b8 _ZN34_INTERNAL_03498500_4_k_cu_57c8b59a6thrust24THRUST_300001_SM_1000_NS6system6detail10sequential3seqE[1];
.global .align 1 .b8 _ZN34_INTERNAL_03498500_4_k_cu_57c8b59a6thrust24THRUST_300001_SM_1000_NS12placeholders2_1E[1];
.global .align 1 .b8 _ZN34_INTERNAL_03498500_4_k_cu_57c8b59a6thrust24THRUST_300001_SM_1000_NS12placeholders2_2E[1];
.global .align 1 .b8 _ZN34_INTERNAL_03498500_4_k_cu_57c8b59a6thrust24THRUST_300001_SM_1000_NS12placeholders2_3E[1];
.global .align 1 .b8 _ZN34_INTERNAL_03498500_4_k_cu_57c8b59a6thrust24THRUST_300001_SM_1000_NS12placeholders2_4E[1];
.global .align 1 .b8 _ZN34_INTERNAL_03498500_4_k_cu_57c8b59a6thrust24THRUST_300001_SM_1000_NS12placeholders2_5E[1];
.global .align 1 .b8 _ZN34_INTERNAL_03498500_4_k_cu_57c8b59a6thrust24THRUST_300001_SM_1000_NS12placeholders2_6E[1];
.global .align 1 .b8 _ZN34_INTERNAL_03498500_4_k_cu_57c8b59a6thrust24THRUST_300001_SM_1000_NS12placeholders2_7E[1];
.global .align 1 .b8 _ZN34_INTERNAL_03498500_4_k_cu_57c8b59a6thrust24THRUST_300001_SM_1000_NS12placeholders2_8E[1];
.global .align 1 .b8 _ZN34_INTERNAL_03498500_4_k_cu_57c8b59a6thrust24THRUST_300001_SM_1000_NS12placeholders2_9E[1];
.global .align 1 .b8 _ZN34_INTERNAL_03498500_4_k_cu_57c8b59a6thrust24THRUST_300001_SM_1000_NS12placeholders3_10E[1];
.global .align 1 .b8 _ZN34_INTERNAL_03498500_4_k_cu_57c8b59a6thrust24THRUST_300001_SM_1000_NS3seqE[1];

.visible .entry _Z10readOffsetPKfS0_Pfii(
	.param .u64 .ptr .align 1 _Z10readOffsetPKfS0_Pfii_param_0,
	.param .u64 .ptr .align 1 _Z10readOffsetPKfS0_Pfii_param_1,
	.param .u64 .ptr .align 1 _Z10readOffsetPKfS0_Pfii_param_2,
	.param .u32 _Z10readOffsetPKfS0_Pfii_param_3,
	.param .u32 _Z10readOffsetPKfS0_Pfii_param_4
)
{
	.reg .pred 	%p<2>;
	.reg .b32 	%r<8>;
	.reg .b32 	%f<4>;
	.reg .b64 	%rd<12>;

	ld.param.u64 	%rd1, [_Z10readOffsetPKfS0_Pfii_param_0];
	ld.param.u64 	%rd2, [_Z10readOffsetPKfS0_Pfii_param_1];
	ld.param.u64 	%rd3, [_Z10readOffsetPKfS0_Pfii_param_2];
	ld.param.u32 	%r3, [_Z10readOffsetPKfS0_Pfii_param_3];
	ld.param.u32 	%r4, [_Z10readOffsetPKfS0_Pfii_param_4];
	mov.u32 	%r5, %ctaid.x;
	mov.u32 	%r6, %ntid.x;
	mov.u32 	%r7, %tid.x;
	mad.lo.s32 	%r1, %r5, %r6, %r7;
	add.s32 	%r2, %r4, %r1;
	setp.ge.u32 	%p1, %r2, %r3;
	@%p1 bra 	$L__BB0_2;
	cvta.to.global.u64 	%rd4, %rd1;
	cvta.to.global.u64 	%rd5, %rd2;
	cvta.to.global.u64 	%rd6, %rd3;
	mul.wide.u32 	%rd7, %r2, 4;
	add.s64 	%rd8, %rd4, %rd7;
	ld.global.nc.f32 	%f1, [%rd8];
	add.s64 	%rd9, %rd5, %rd7;
	ld.global.nc.f32 	%f2, [%rd9];
	add.f32 	%f3, %f1, %f2;
	mul.wide.u32 	%rd10, %r1, 4;
	add.s64 	%rd11, %rd6, %rd10;
	st.global.f32 	[%rd11], %f3;
$L__BB0_2:
	ret;

}
	// .globl	_Z17readOffsetUnroll4PKfS0_Pfii
.visible .entry _Z17readOffsetUnroll4PKfS0_Pfii(
	.param .u64 .ptr .align 1 _Z17readOffsetUnroll4PKfS0_Pfii_param_0,
	.param .u64 .ptr .align 1 _Z17readOffsetUnroll4PKfS0_Pfii_param_1,
	.param .u64 .ptr .align 1 _Z17readOffsetUnroll4PKfS0_Pfii_param_2,
	.param .u32 _Z17readOffsetUnroll4PKfS0_Pfii_param_3,
	.param .u32 _Z17readOffsetUnroll4PKfS0_Pfii_param_4
)
{
	.reg .pred 	%p<2>;
	.reg .b32 	%r<17>;
	.reg .b32 	%f<13>;
	.reg .b64 	%rd<27>;

	ld.param.u64 	%rd1, [_Z17readOffsetUnroll4PKfS0_Pfii_param_0];
	ld.param.u64 	%rd2, [_Z17readOffsetUnroll4PKfS0_Pfii_param_1];
	ld.param.u64 	%rd3, [_Z17readOffsetUnroll4PKfS0_Pfii_param_2];
	ld.param.u32 	%r5, [_Z17readOffsetUnroll4PKfS0_Pfii_param_3];
	ld.param.u32 	%r6, [_Z17readOffsetUnroll4PKfS0_Pfii_param_4];
	mov.u32 	%r7, %ctaid.x;
	mov.u32 	%r1, %ntid.x;
	mul.lo.s32 	%r8, %r1, %r7;
	shl.b32 	%r9, %r8, 2;
	mov.u32 	%r10, %tid.x;
	add.s32 	%r2, %r9, %r10;
	add.s32 	%r3, %r6, %r2;
	mad.lo.s32 	%r4, %r1, 3, %r3;
	setp.ge.u32 	%p1, %r4, %r5;
	@%p1 bra 	$L__BB1_2;
	cvta.to.global.u64 	%rd4, %rd1;
	cvta.to.global.u64 	%rd5, %rd2;
	cvta.to.global.u64 	%rd6, %rd3;
	mul.wide.u32 	%rd7, %r3, 4;
	add.s64 	%rd8, %rd4, %rd7;
	ld.global.nc.f32 	%f1, [%rd8];
	add.s64 	%rd9, %rd5, %rd7;
	ld.global.nc.f32 	%f2, [%rd9];
	add.f32 	%f3, %f1, %f2;
	mul.wide.u32 	%rd10, %r2, 4;
	add.s64 	%rd11, %rd6, %rd10;
	st.global.f32 	[%rd11], %f3;
	shl.b32 	%r11, %r1, 1;
	sub.s32 	%r12, %r4, %r11;
	mul.wide.u32 	%rd12, %r12, 4;
	add.s64 	%rd13, %rd4, %rd12;
	ld.global.nc.f32 	%f4, [%rd13];
	add.s64 	%rd14, %rd5, %rd12;
	ld.global.nc.f32 	%f5, [%rd14];
	add.f32 	%f6, %f4, %f5;
	add.s32 	%r13, %r2, %r1;
	mul.wide.u32 	%rd15, %r13, 4;
	add.s64 	%rd16, %rd6, %rd15;
	st.global.f32 	[%rd16], %f6;
	add.s32 	%r14, %r12, %r1;
	mul.wide.u32 	%rd17, %r14, 4;
	add.s64 	%rd18, %rd4, %rd17;
	ld.global.nc.f32 	%f7, [%rd18];
	add.s64 	%rd19, %rd5, %rd17;
	ld.global.nc.f32 	%f8, [%rd19];
	add.f32 	%f9, %f7, %f8;
	add.s32 	%r15, %r13, %r1;
	mul.wide.u32 	%rd20, %r15, 4;
	add.s64 	%rd21, %rd6, %rd20;
	st.global.f32 	[%rd21], %f9;
	mul.wide.u32 	%rd22, %r4, 4;
	add.s64 	%rd23, %rd4, %rd22;
	ld.global.nc.f32 	%f10, [%rd23];
	add.s64 	%rd24, %rd5, %rd22;
	ld.global.nc.f32 	%f11, [%rd24];
	add.f32 	%f12, %f10, %f11;
	add.s32 	%r16, %r15, %r1;
	mul.wide.u32 	%rd25, %r16, 4;
	add.s64 	%rd26, %rd6, %rd25;
	st.global.f32 	[%rd26], %f12;
$L__BB1_2:
	ret;

}
	// .globl	_ZN3cub18CUB_300001_SM_10006detail11EmptyKernelIvEEvv
.visible .entry _ZN3cub18CUB_300001_SM_10006detail11EmptyKernelIvEEvv()
{


	ret;

}
	// .globl	_ZN3cub18CUB_300001_SM_10006detail8for_each13static_kernelINS2_12policy_hub_t12policy_500_tEmN6thrust24THRUST_300001_SM_1000_NS8cuda_cub20__uninitialized_fill7functorINS7_10device_ptrIfEEfEEEEvT0_T1_
.visible .entry _ZN3cub18CUB_300001_SM_10006detail8for_each13static_kernelINS2_12policy_hub_t12policy_500_tEmN6thrust24THRUST_300001_SM_1000_NS8cuda_cub20__uninitialized_fill7functorINS7_10device_ptrIfEEfEEEEvT0_T1_(
	.param .u64 _ZN3cub18CUB_300001_SM_10006detail8for_each13static_kernelINS2_12policy_hub_t12policy_500_tEmN6thrust24THRUST_300001_SM_1000_NS8cuda_cub20__uninitialized_fill7functorINS7_10device_ptrIfEEfEEEEvT0_T1__param_0,
	.param .align 8 .b8 _ZN3cub18CUB_300001_SM_10006detail8for_each13static_kernelINS2_12policy_hub_t12policy_500_tEmN6thrust24THRUST_300001_SM_1000_NS8cuda_cub20__uninitialized_fill7functorINS7_10device_ptrIfEEfEEEEvT0_T1__param_1[16]
)
.maxntid 256
{
	.reg .pred 	%p<4>;
	.reg .b16 	%rs<5>;
	.reg .b32 	%r<10>;
	.reg .b32 	%f<3>;
	.reg .b64 	%rd<16>;

	ld.param.f32 	%f2, [_ZN3cub18CUB_300001_SM_10006detail8for_each13static_kernelINS2_12policy_hub_t12policy_500_tEmN6thrust24THRUST_300001_SM_1000_NS8cuda_cub20__uninitialized_fill7functorINS7_10device_ptrIfEEfEEEEvT0_T1__param_1+8];
	ld.param.u64 	%rd4, [_ZN3cub18CUB_300001_SM_10006detail8for_each13static_kernelINS2_12policy_hub_t12policy_500_tEmN6thrust24THRUST_300001_SM_1000_NS8cuda_cub20__uninitialized_fill7functorINS7_10device_ptrIfEEfEEEEvT0_T1__param_1];
	ld.param.u64 	%rd5, [_ZN3cub18CUB_300001_SM_10006detail8for_each13static_kernelINS2_12policy_hub_t12policy_500_tEmN6thrust24THRUST_300001_SM_1000_NS8cuda_cub20__uninitialized_fill7functorINS7_10device_ptrIfEEfEEEEvT0_T1__param_0];
	mov.u32 	%r7, %ctaid.x;
	mul.wide.u32 	%rd1, %r7, 512;
	sub.s64 	%rd2, %rd5, %rd1;
	setp.lt.u64 	%p1, %rd2, 512;
	@%p1 bra 	$L__BB3_2;
	mov.u32 	%r9, %tid.x;
	cvta.to.global.u64 	%rd11, %rd4;
	cvt.u64.u32 	%rd12, %r9;
	add.s64 	%rd13, %rd1, %rd12;
	shl.b64 	%rd14, %rd13, 2;
	add.s64 	%rd15, %rd11, %rd14;
	st.global.f32 	[%rd15], %f2;
	st.global.f32 	[%rd15+1024], %f2;
	bra.uni 	$L__BB3_6;
$L__BB3_2:
	cvta.to.global.u64 	%rd6, %rd4;
	mov.u32 	%r1, %tid.x;
	cvt.u64.u32 	%rd7, %r1;
	setp.le.u64 	%p2, %rd2, %rd7;
	add.s64 	%rd8, %rd1, %rd7;
	shl.b64 	%rd9, %rd8, 2;
	add.s64 	%rd3, %rd6, %rd9;
	@%p2 bra 	$L__BB3_4;
	st.global.f32 	[%rd3], %f2;
$L__BB3_4:
	add.s32 	%r8, %r1, 256;
	cvt.u64.u32 	%rd10, %r8;
	setp.le.u64 	%p3, %rd2, %rd10;
	@%p3 bra 	$L__BB3_6;
	st.global.f32 	[%rd3+1024], %f2;
$L__BB3_6:
	ret;

}


// ===== COMPILED SASS (sm_100) =====

	.target	sm_100

	.elftype	@"ET_EXEC"


//--------------------- .note.nv.tkinfo           --------------------------
	.section	.note.nv.tkinfo,"",@"SHT_NOTE"
	.sectionflags	@"SHF_NOTE_NV_TKINFO"
	.tkinfo
        /*0018*/ 	.word	0x00000002
        /*0030*/ 	.string	""
        /*0030*/ 	.string	"ptxas"
        /*0030*/ 	.string	"Cuda compilation tools, release 13.0, V13.0.88"
        /*0030*/ 	.string	"Build cuda_13.0.r13.0/compiler.36424714_0"
        /*0030*/ 	.string	"-arch sm_100 -m 64 "



//--------------------- .note.nv.cuinfo           --------------------------
	.section	.note.nv.cuinfo,"",@"SHT_NOTE"
	.sectionflags	@"SHF_NOTE_NV_CUINFO"
        /*0018*/ 	.short	0x0002
        /*001a*/ 	.short	0x0064
        /*001c*/ 	.short	0x0082
	.zero		2


//--------------------- .nv.info                  --------------------------
	.section	.nv.info,"",@"SHT_CUDA_INFO"
	.align	4


	//----- nvinfo : EIATTR_REGCOUNT
	.align		4
        /*0000*/ 	.byte	0x04, 0x2f
        /*0002*/ 	.short	(.L_44 - .L_43)
	.align		4
.L_43:
        /*0004*/ 	.word	index@(_Z10readOffsetPKfS0_Pfii)
        /*0008*/ 	.word	0x0000000c


	//----- nvinfo : EIATTR_FRAME_SIZE
	.align		4
.L_44:
        /*000c*/ 	.byte	0x04, 0x11
        /*000e*/ 	.short	(.L_46 - .L_45)
	.align		4
.L_45:
        /*0010*/ 	.word	index@(_Z10readOffsetPKfS0_Pfii)
        /*0014*/ 	.word	0x00000000


	//----- nvinfo : EIATTR_REGCOUNT
	.align		4
.L_46:
        /*0018*/ 	.byte	0x04, 0x2f
        /*001a*/ 	.short	(.L_48 - .L_47)
	.align		4
.L_47:
        /*001c*/ 	.word	index@(_Z17readOffsetUnroll4PKfS0_Pfii)
        /*0020*/ 	.word	0x0000001c


	//----- nvinfo : EIATTR_FRAME_SIZE
	.align		4
.L_48:
        /*0024*/ 	.byte	0x04, 0x11
        /*0026*/ 	.short	(.L_50 - .L_49)
	.align		4
.L_49:
        /*0028*/ 	.word	index@(_Z17readOffsetUnroll4PKfS0_Pfii)
        /*002c*/ 	.word	0x00000000


	//----- nvinfo : EIATTR_REGCOUNT
	.align		4
.L_50:
        /*0030*/ 	.byte	0x04, 0x2f
        /*0032*/ 	.short	(.L_52 - .L_51)
	.align		4
.L_51:
        /*0034*/ 	.word	index@(_ZN3cub18CUB_300001_SM_10006detail11EmptyKernelIvEEvv)
        /*0038*/ 	.word	0x00000004


	//----- nvinfo : EIATTR_FRAME_SIZE
	.align		4
.L_52:
        /*003c*/ 	.byte	0x04, 0x11
        /*003e*/ 	.short	(.L_54 - .L_53)
	.align		4
.L_53:
        /*0040*/ 	.word	index@(_ZN3cub18CUB_300001_SM_10006detail11EmptyKernelIvEEvv)
        /*0044*/ 	.word	0x00000000


	//----- nvinfo : EIATTR_REGCOUNT
	.align		4
.L_54:
        /*0048*/ 	.byte	0x04, 0x2f
        /*004a*/ 	.short	(.L_56 - .L_55)
	.align		4
.L_55:
        /*004c*/ 	.word	index@(_ZN3cub18CUB_300001_SM_10006detail8for_each13static_kernelINS2_12policy_hub_t12policy_500_tEmN6thrust24THRUST_300001_SM_1000_NS8cuda_cub20__uninitialized_fill7functorINS7_10device_ptrIfEEfEEEEvT0_T1_)
        /*0050*/ 	.word	0x00000008


	//----- nvinfo : EIATTR_FRAME_SIZE
	.align		4
.L_56:
        /*0054*/ 	.byte	0x04, 0x11
        /*0056*/ 	.short	(.L_58 - .L_57)
	.align		4
.L_57:
        /*0058*/ 	.word	index@(_ZN3cub18CUB_300001_SM_10006detail8for_each13static_kernelINS2_12policy_hub_t12policy_500_tEmN6thrust24THRUST_300001_SM_1000_NS8cuda_cub20__uninitialized_fill7functorINS7_10device_ptrIfEEfEEEEvT0_T1_)
        /*005c*/ 	.word	0x00000000


	//----- nvinfo : EIATTR_MIN_STACK_SIZE
	.align		4
.L_58:
        /*0060*/ 	.byte	0x04, 0x12
        /*0062*/ 	.short	(.L_60 - .L_59)
	.align		4
.L_59:
        /*0064*/ 	.word	index@(_ZN3cub18CUB_300001_SM_10006detail8for_each13static_kernelINS2_12policy_hub_t12policy_500_tEmN6thrust24THRUST_300001_SM_1000_NS8cuda_cub20__uninitialized_fill7functorINS7_10device_ptrIfEEfEEEEvT0_T1_)
        /*0068*/ 	.word	0x00000000


	//----- nvinfo : EIATTR_MIN_STACK_SIZE
	.align		4
.L_60:
        /*006c*/ 	.byte	0x04, 0x12
        /*006e*/ 	.short	(.L_62 - .L_61)
	.align		4
.L_61:
        /*0070*/ 	.word	index@(_ZN3cub18CUB_300001_SM_10006detail11EmptyKernelIvEEvv)
        /*0074*/ 	.word	0x00000000


	//----- nvinfo : EIATTR_MIN_STACK_SIZE
	.align		4
.L_62:
        /*0078*/ 	.byte	0x04, 0x12
        /*007a*/ 	.short	(.L_64 - .L_63)
	.align		4
.L_63:
        /*007c*/ 	.word	index@(_Z17readOffsetUnroll4PKfS0_Pfii)
        /*0080*/ 	.word	0x00000000


	//----- nvinfo : EIATTR_MIN_STACK_SIZE
	.align		4
.L_64:
        /*0084*/ 	.byte	0x04, 0x12
        /*0086*/ 	.short	(.L_66 - .L_65)
	.align		4
.L_65:
        /*0088*/ 	.word	index@(_Z10readOffsetPKfS0_Pfii)
        /*008c*/ 	.word	0x00000000
.L_66:


//--------------------- .nv.compat                --------------------------
	.section	.nv.compat,"",@"SHT_CUDA_COMPAT_INFO"
	.align	4
        /*0000*/ 	.byte	0x02, 0x09, 0x00, 0x00, 0x02, 0x02, 0x01, 0x00, 0x02, 0x05, 0x05, 0x00, 0x03, 0x07, 0x01, 0x01
        /*0010*/ 	.byte	0x02, 0x03, 0x00, 0x00, 0x02, 0x06, 0x01, 0x00, 0x04, 0x0b, 0x08, 0x00, 0x09, 0x00, 0x00, 0x00
        /*0020*/ 	.byte	0x00, 0x00, 0x00, 0x00


//--------------------- .nv.info._ZN3cub18CUB_300001_SM_10006detail8for_each13static_kernelINS2_12policy_hub_t12policy_500_tEmN6thrust24THRUST_300001_SM_1000_NS8cuda_cub20__uninitialized_fill7functorINS7_10device_ptrIfEEfEEEEvT0_T1_ --------------------------
	.section	.nv.info._ZN3cub18CUB_300001_SM_10006detail8for_each13static_kernelINS2_12policy_hub_t12policy_500_tEmN6thrust24THRUST_300001_SM_1000_NS8cuda_cub20__uninitialized_fill7functorINS7_10device_ptrIfEEfEEEEvT0_T1_,"",@"SHT_CUDA_INFO"
	.sectionflags	@""
	.align	4


	//----- nvinfo : EIATTR_CUDA_API_VERSION
	.align		4
        /*0000*/ 	.byte	0x04, 0x37
        /*0002*/ 	.short	(.L_68 - .L_67)
.L_67:
        /*0004*/ 	.word	0x00000082


	//----- nvinfo : EIATTR_KPARAM_INFO
	.align		4
.L_68:
        /*0008*/ 	.byte	0x04, 0x17
        /*000a*/ 	.short	(.L_70 - .L_69)
.L_69:
        /*000c*/ 	.word	0x00000000
        /*0010*/ 	.short	0x0001
        /*0012*/ 	.short	0x0008
        /*0014*/ 	.byte	0x00, 0xf0, 0x41, 0x00


	//----- nvinfo : EIATTR_KPARAM_INFO
	.align		4
.L_70:
        /*0018*/ 	.byte	0x04, 0x17
        /*001a*/ 	.short	(.L_72 - .L_71)
.L_71:
        /*001c*/ 	.word	0x00000000
        /*0020*/ 	.short	0x0000
        /*0022*/ 	.short	0x0000
        /*0024*/ 	.byte	0x00, 0xf0, 0x21, 0x00


	//----- nvinfo : EIATTR_SPARSE_MMA_MASK
	.align		4
.L_72:
        /*0028*/ 	.byte	0x03, 0x50
        /*002a*/ 	.short	0x0000


	//----- nvinfo : EIATTR_MAXREG_COUNT
	.align		4
        /*002c*/ 	.byte	0x03, 0x1b
        /*002e*/ 	.short	0x00ff


	//----- nvinfo : EIATTR_MERCURY_ISA_VERSION
	.align		4
        /*0030*/ 	.byte	0x03, 0x5f
        /*0032*/ 	.short	0x0101


	//----- nvinfo : EIATTR_VRC_CTA_INIT_COUNT
	.align		4
        /*0034*/ 	.byte	0x02, 0x4a
	.zero		1
	.zero		1


	//----- nvinfo : EIATTR_EXIT_INSTR_OFFSETS
	.align		4
        /*0038*/ 	.byte	0x04, 0x1c
        /*003a*/ 	.short	(.L_74 - .L_73)


	//   ....[0]....
.L_73:
        /*003c*/ 	.word	0x00000130


	//   ....[1]....
        /*0040*/ 	.word	0x00000230


	//   ....[2]....
        /*0044*/ 	.word	0x00000260


	//----- nvinfo : EIATTR_MAX_THREADS
	.align		4
.L_74:
        /*0048*/ 	.byte	0x04, 0x05
        /*004a*/ 	.short	(.L_76 - .L_75)
.L_75:
        /*004c*/ 	.word	0x00000100
        /*0050*/ 	.word	0x00000001
        /*0054*/ 	.word	0x00000001


	//----- nvinfo : EIATTR_CBANK_PARAM_SIZE
	.align		4
.L_76:
        /*0058*/ 	.byte	0x03, 0x19
        /*005a*/ 	.short	0x0018


	//----- nvinfo : EIATTR_PARAM_CBANK
	.align		4
        /*005c*/ 	.byte	0x04, 0x0a
        /*005e*/ 	.short	(.L_78 - .L_77)
	.align		4
.L_77:
        /*0060*/ 	.word	index@(.nv.constant0._ZN3cub18CUB_300001_SM_10006detail8for_each13static_kernelINS2_12policy_hub_t12policy_500_tEmN6thrust24THRUST_300001_SM_1000_NS8cuda_cub20__uninitialized_fill7functorINS7_10device_ptrIfEEfEEEEvT0_T1_)
        /*0064*/ 	.short	0x0380
        /*0066*/ 	.short	0x0018


	//----- nvinfo : EIATTR_SW_WAR
	.align		4
.L_78:
        /*0068*/ 	.byte	0x04, 0x36
        /*006a*/ 	.short	(.L_80 - .L_79)
.L_79:
        /*006c*/ 	.word	0x00000008
.L_80:


//--------------------- .nv.info._ZN3cub18CUB_300001_SM_10006detail11EmptyKernelIvEEvv --------------------------
	.section	.nv.info._ZN3cub18CUB_300001_SM_10006detail11EmptyKernelIvEEvv,"",@"SHT_CUDA_INFO"
	.sectionflags	@""
	.align	4


	//----- nvinfo : EIATTR_CUDA_API_VERSION
	.align		4
        /*0000*/ 	.byte	0x04, 0x37
        /*0002*/ 	.short	(.L_82 - .L_81)
.L_81:
        /*0004*/ 	.word	0x00000082


	//----- nvinfo : EIATTR_SPARSE_MMA_MASK
	.align		4
.L_82:
        /*0008*/ 	.byte	0x03, 0x50
        /*000a*/ 	.short	0x0000


	//----- nvinfo : EIATTR_MAXREG_COUNT
	.align		4
        /*000c*/ 	.byte	0x03, 0x1b
        /*000e*/ 	.short	0x00ff


	//----- nvinfo : EIATTR_MERCURY_ISA_VERSION
	.align		4
        /*0010*/ 	.byte	0x03, 0x5f
        /*0012*/ 	.short	0x0101


	//----- nvinfo : EIATTR_VRC_CTA_INIT_COUNT
	.align		4
        /*0014*/ 	.byte	0x02, 0x4a
	.zero		1
	.zero		1


	//----- nvinfo : EIATTR_EXIT_INSTR_OFFSETS
	.align		4
        /*0018*/ 	.byte	0x04, 0x1c
        /*001a*/ 	.short	(.L_84 - .L_83)


	//   ....[0]....
.L_83:
        /*001c*/ 	.word	0x00000010


	//----- nvinfo : EIATTR_SW_WAR
	.align		4
.L_84:
        /*0020*/ 	.byte	0x04, 0x36
        /*0022*/ 	.short	(.L_86 - .L_85)
.L_85:
        /*0024*/ 	.word	0x00000008
.L_86:


//--------------------- .nv.info._Z17readOffsetUnroll4PKfS0_Pfii --------------------------
	.section	.nv.info._Z17readOffsetUnroll4PKfS0_Pfii,"",@"SHT_CUDA_INFO"
	.sectionflags	@""
	.align	4


	//----- nvinfo : EIATTR_CUDA_API_VERSION
	.align		4
        /*0000*/ 	.byte	0x04, 0x37
        /*0002*/ 	.short	(.L_88 - .L_87)
.L_87:
        /*0004*/ 	.word	0x00000082


	//----- nvinfo : EIATTR_KPARAM_INFO
	.align		4
.L_88:
        /*0008*/ 	.byte	0x04, 0x17
        /*000a*/ 	.short	(.L_90 - .L_89)
.L_89:
        /*000c*/ 	.word	0x00000000
        /*0010*/ 	.short	0x0004
        /*0012*/ 	.short	0x001c
        /*0014*/ 	.byte	0x00, 0xf0, 0x11, 0x00


	//----- nvinfo : EIATTR_KPARAM_INFO
	.align		4
.L_90:
        /*0018*/ 	.byte	0x04, 0x17
        /*001a*/ 	.short	(.L_92 - .L_91)
.L_91:
        /*001c*/ 	.word	0x00000000
        /*0020*/ 	.short	0x0003
        /*0022*/ 	.short	0x0018
        /*0024*/ 	.byte	0x00, 0xf0, 0x11, 0x00


	//----- nvinfo : EIATTR_KPARAM_INFO
	.align		4
.L_92:
        /*0028*/ 	.byte	0x04, 0x17
        /*002a*/ 	.short	(.L_94 - .L_93)
.L_93:
        /*002c*/ 	.word	0x00000000
        /*0030*/ 	.short	0x0002
        /*0032*/ 	.short	0x0010
        /*0034*/ 	.byte	0x00, 0xf5, 0x21, 0x00


	//----- nvinfo : EIATTR_KPARAM_INFO
	.align		4
.L_94:
        /*0038*/ 	.byte	0x04, 0x17
        /*003a*/ 	.short	(.L_96 - .L_95)
.L_95:
        /*003c*/ 	.word	0x00000000
        /*0040*/ 	.short	0x0001
        /*0042*/ 	.short	0x0008
        /*0044*/ 	.byte	0x00, 0xf5, 0x21, 0x00


	//----- nvinfo : EIATTR_KPARAM_INFO
	.align		4
.L_96:
        /*0048*/ 	.byte	0x04, 0x17
        /*004a*/ 	.short	(.L_98 - .L_97)
.L_97:
        /*004c*/ 	.word	0x00000000
        /*0050*/ 	.short	0x0000
        /*0052*/ 	.short	0x0000
        /*0054*/ 	.byte	0x00, 0xf5, 0x21, 0x00


	//----- nvinfo : EIATTR_SPARSE_MMA_MASK
	.align		4
.L_98:
        /*0058*/ 	.byte	0x03, 0x50
        /*005a*/ 	.short	0x0000


	//----- nvinfo : EIATTR_MAXREG_COUNT
	.align		4
        /*005c*/ 	.byte	0x03, 0x1b
        /*005e*/ 	.short	0x00ff


	//----- nvinfo : EIATTR_MERCURY_ISA_VERSION
	.align		4
        /*0060*/ 	.byte	0x03, 0x5f
        /*0062*/ 	.short	0x0101


	//----- nvinfo : EIATTR_VRC_CTA_INIT_COUNT
	.align		4
        /*0064*/ 	.byte	0x02, 0x4a
	.zero		1
	.zero		1


	//----- nvinfo : EIATTR_EXIT_INSTR_OFFSETS
	.align		4
        /*0068*/ 	.byte	0x04, 0x1c
        /*006a*/ 	.short	(.L_100 - .L_99)


	//   ....[0]....
.L_99:
        /*006c*/ 	.word	0x000000a0


	//   ....[1]....
        /*0070*/ 	.word	0x00000300


	//----- nvinfo : EIATTR_CBANK_PARAM_SIZE
	.align		4
.L_100:
        /*0074*/ 	.byte	0x03, 0x19
        /*0076*/ 	.short	0x0020


	//----- nvinfo : EIATTR_PARAM_CBANK
	.align		4
        /*0078*/ 	.byte	0x04, 0x0a
        /*007a*/ 	.short	(.L_102 - .L_101)
	.align		4
.L_101:
        /*007c*/ 	.word	index@(.nv.constant0._Z17readOffsetUnroll4PKfS0_Pfii)
        /*0080*/ 	.short	0x0380
        /*0082*/ 	.short	0x0020


	//----- nvinfo : EIATTR_SW_WAR
	.align		4
.L_102:
        /*0084*/ 	.byte	0x04, 0x36
        /*0086*/ 	.short	(.L_104 - .L_103)
.L_103:
        /*0088*/ 	.word	0x00000008
.L_104:


//--------------------- .nv.info._Z10readOffsetPKfS0_Pfii --------------------------
	.section	.nv.info._Z10readOffsetPKfS0_Pfii,"",@"SHT_CUDA_INFO"
	.sectionflags	@""
	.align	4


	//----- nvinfo : EIATTR_CUDA_API_VERSION
	.align		4
        /*0000*/ 	.byte	0x04, 0x37
        /*0002*/ 	.short	(.L_106 - .L_105)
.L_105:
        /*0004*/ 	.word	0x00000082


	//----- nvinfo : EIATTR_KPARAM_INFO
	.align		4
.L_106:
        /*0008*/ 	.byte	0x04, 0x17
        /*000a*/ 	.short	(.L_108 - .L_107)
.L_107:
        /*000c*/ 	.word	0x00000000
        /*0010*/ 	.short	0x0004
        /*0012*/ 	.short	0x001c
        /*0014*/ 	.byte	0x00, 0xf0, 0x11, 0x00


	//----- nvinfo : EIATTR_KPARAM_INFO
	.align		4
.L_108:
        /*0018*/ 	.byte	0x04, 0x17
        /*001a*/ 	.short	(.L_110 - .L_109)
.L_109:
        /*001c*/ 	.word	0x00000000
        /*0020*/ 	.short	0x0003
        /*0022*/ 	.short	0x0018
        /*0024*/ 	.byte	0x00, 0xf0, 0x11, 0x00


	//----- nvinfo : EIATTR_KPARAM_INFO
	.align		4
.L_110:
        /*0028*/ 	.byte	0x04, 0x17
        /*002a*/ 	.short	(.L_112 - .L_111)
.L_111:
        /*002c*/ 	.word	0x00000000
        /*0030*/ 	.short	0x0002
        /*0032*/ 	.short	0x0010
        /*0034*/ 	.byte	0x00, 0xf5, 0x21, 0x00


	//----- nvinfo : EIATTR_KPARAM_INFO
	.align		4
.L_112:
        /*0038*/ 	.byte	0x04, 0x17
        /*003a*/ 	.short	(.L_114 - .L_113)
.L_113:
        /*003c*/ 	.word	0x00000000
        /*0040*/ 	.short	0x0001
        /*0042*/ 	.short	0x0008
        /*0044*/ 	.byte	0x00, 0xf5, 0x21, 0x00


	//----- nvinfo : EIATTR_KPARAM_INFO
	.align		4
.L_114:
        /*0048*/ 	.byte	0x04, 0x17
        /*004a*/ 	.short	(.L_116 - .L_115)
.L_115:
        /*004c*/ 	.word	0x00000000
        /*0050*/ 	.short	0x0000
        /*0052*/ 	.short	0x0000
        /*0054*/ 	.byte	0x00, 0xf5, 0x21, 0x00


	//----- nvinfo : EIATTR_SPARSE_MMA_MASK
	.align		4
.L_116:
        /*0058*/ 	.byte	0x03, 0x50
        /*005a*/ 	.short	0x0000


	//----- nvinfo : EIATTR_MAXREG_COUNT
	.align		4
        /*005c*/ 	.byte	0x03, 0x1b
        /*005e*/ 	.short	0x00ff


	//----- nvinfo : EIATTR_MERCURY_ISA_VERSION
	.align		4
        /*0060*/ 	.byte	0x03, 0x5f
        /*0062*/ 	.short	0x0101


	//----- nvinfo : EIATTR_VRC_CTA_INIT_COUNT
	.align		4
        /*0064*/ 	.byte	0x02, 0x4a
	.zero		1
	.zero		1


	//----- nvinfo : EIATTR_EXIT_INSTR_OFFSETS
	.align		4
        /*0068*/ 	.byte	0x04, 0x1c
        /*006a*/ 	.short	(.L_118 - .L_117)


	//   ....[0]....
.L_117:
        /*006c*/ 	.word	0x00000080


	//   ....[1]....
        /*0070*/ 	.word	0x00000140


	//----- nvinfo : EIATTR_CBANK_PARAM_SIZE
	.align		4
.L_118:
        /*0074*/ 	.byte	0x03, 0x19
        /*0076*/ 	.short	0x0020


	//----- nvinfo : EIATTR_PARAM_CBANK
	.align		4
        /*0078*/ 	.byte	0x04, 0x0a
        /*007a*/ 	.short	(.L_120 - .L_119)
	.align		4
.L_119:
        /*007c*/ 	.word	index@(.nv.constant0._Z10readOffsetPKfS0_Pfii)
        /*0080*/ 	.short	0x0380
        /*0082*/ 	.short	0x0020


	//----- nvinfo : EIATTR_SW_WAR
	.align		4
.L_120:
        /*0084*/ 	.byte	0x04, 0x36
        /*0086*/ 	.short	(.L_122 - .L_121)
.L_121:
        /*0088*/ 	.word	0x00000008
.L_122:


//--------------------- .nv.callgraph             --------------------------
	.section	.nv.callgraph,"",@"SHT_CUDA_CALLGRAPH"
	.align	4
	.sectionentsize	8
	.align		4
        /*0000*/ 	.word	0x00000000
	.align		4
        /*0004*/ 	.word	0xffffffff
	.align		4
        /*0008*/ 	.word	0x00000000
	.align		4
        /*000c*/ 	.word	0xfffffffe
	.align		4
        /*0010*/ 	.word	0x00000000
	.align		4
        /*0014*/ 	.word	0xfffffffd
	.align		4
        /*0018*/ 	.word	0x00000000
	.align		4
        /*001c*/ 	.word	0xfffffffc


//--------------------- .nv.constant4             --------------------------
	.section	.nv.constant4,"a",@progbits
	.align	8
	.align		8
.nv.constant4:
        /*0000*/ 	.dword	_ZN34_INTERNAL_03498500_4_k_cu_57c8b59a4cuda3std3__45__cpo5beginE
	.align		8
        /*0008*/ 	.dword	_ZN34_INTERNAL_03498500_4_k_cu_57c8b59a4cuda3std3__45__cpo3endE
	.align		8
        /*0010*/ 	.dword	_ZN34_INTERNAL_03498500_4_k_cu_57c8b59a4cuda3std3__45__cpo6cbeginE
	.align		8
        /*0018*/ 	.dword	_ZN34_INTERNAL_03498500_4_k_cu_57c8b59a4cuda3std3__45__cpo4cendE
	.align		8
        /*0020*/ 	.dword	_ZN34_INTERNAL_03498500_4_k_cu_57c8b59a4cuda3std3__45__cpo6rbeginE
	.align		8
        /*0028*/ 	.dword	_ZN34_INTERNAL_03498500_4_k_cu_57c8b59a4cuda3std3__45__cpo4rendE
	.align		8
        /*0030*/ 	.dword	_ZN34_INTERNAL_03498500_4_k_cu_57c8b59a4cuda3std3__45__cpo7crbeginE
	.align		8
        /*0038*/ 	.dword	_ZN34_INTERNAL_03498500_4_k_cu_57c8b59a4cuda3std3__45__cpo5crendE
	.align		8
        /*0040*/ 	.dword	_ZN34_INTERNAL_03498500_4_k_cu_57c8b59a4cuda3std3__436_GLOBAL__N__03498500_4_k_cu_57c8b59a6ignoreE
	.align		8
        /*0048*/ 	.dword	_ZN34_INTERNAL_03498500_4_k_cu_57c8b59a4cuda3std3__419piecewise_constructE
	.align		8
        /*0050*/ 	.dword	_ZN34_INTERNAL_03498500_4_k_cu_57c8b59a4cuda3std3__48in_placeE
	.align		8
        /*0058*/ 	.dword	_ZN34_INTERNAL_03498500_4_k_cu_57c8b59a4cuda3std3__420unreachable_sentinelE
	.align		8
        /*0060*/ 	.dword	_ZN34_INTERNAL_03498500_4_k_cu_57c8b59a4cuda3std3__47nulloptE
	.align		8
        /*0068*/ 	.dword	_ZN34_INTERNAL_03498500_4_k_cu_57c8b59a4cuda3std3__48unexpectE
	.align		8
        /*0070*/ 	.dword	_ZN34_INTERNAL_03498500_4_k_cu_57c8b59a4cuda3std6ranges3__45__cpo4swapE
	.align		8
        /*0078*/ 	.dword	_ZN34_INTERNAL_03498500_4_k_cu_57c8b59a4cuda3std6ranges3__45__cpo9iter_moveE
	.align		8
        /*0080*/ 	.dword	_ZN34_INTERNAL_03498500_4_k_cu_57c8b59a4cuda3std6ranges3__45__cpo5beginE
	.align		8
        /*0088*/ 	.dword	_ZN34_INTERNAL_03498500_4_k_cu_57c8b59a4cuda3std6ranges3__45__cpo3endE
	.align		8
        /*0090*/ 	.dword	_ZN34_INTERNAL_03498500_4_k_cu_57c8b59a4cuda3std6ranges3__45__cpo6cbeginE
	.align		8
        /*0098*/ 	.dword	_ZN34_INTERNAL_03498500_4_k_cu_57c8b59a4cuda3std6ranges3__45__cpo4cendE
	.align		8
        /*00a0*/ 	.dword	_ZN34_INTERNAL_03498500_4_k_cu_57c8b59a4cuda3std6ranges3__45__cpo7advanceE
	.align		8
        /*00a8*/ 	.dword	_ZN34_INTERNAL_03498500_4_k_cu_57c8b59a4cuda3std6ranges3__45__cpo9iter_swapE
	.align		8
        /*00b0*/ 	.dword	_ZN34_INTERNAL_03498500_4_k_cu_57c8b59a4cuda3std6ranges3__45__cpo4nextE
	.align		8
        /*00b8*/ 	.dword	_ZN34_INTERNAL_03498500_4_k_cu_57c8b59a4cuda3std6ranges3__45__cpo4prevE
	.align		8
        /*00c0*/ 	.dword	_ZN34_INTERNAL_03498500_4_k_cu_57c8b59a4cuda3std6ranges3__45__cpo4dataE
	.align		8
        /*00c8*/ 	.dword	_ZN34_INTERNAL_03498500_4_k_cu_57c8b59a4cuda3std6ranges3__45__cpo5cdataE
	.align		8
        /*00d0*/ 	.dword	_ZN34_INTERNAL_03498500_4_k_cu_57c8b59a4cuda3std6ranges3__45__cpo4sizeE
	.align		8
        /*00d8*/ 	.dword	_ZN34_INTERNAL_03498500_4_k_cu_57c8b59a4cuda3std6ranges3__45__cpo5ssizeE
	.align		8
        /*00e0*/ 	.dword	_ZN34_INTERNAL_03498500_4_k_cu_57c8b59a4cuda3std6ranges3__45__cpo8distanceE
	.align		8
        /*00e8*/ 	.dword	_ZN34_INTERNAL_03498500_4_k_cu_57c8b59a6thrust24THRUST_300001_SM_1000_NS8cuda_cub3parE
	.align		8
        /*00f0*/ 	.dword	_ZN34_INTERNAL_03498500_4_k_cu_57c8b59a6thrust24THRUST_300001_SM_1000_NS8cuda_cub10par_nosyncE
	.align		8
        /*00f8*/ 	.dword	_ZN34_INTERNAL_03498500_4_k_cu_57c8b59a6thrust24THRUST_300001_SM_1000_NS6system6detail10sequential3seqE
	.align		8
        /*0100*/ 	.dword	_ZN34_INTERNAL_03498500_4_k_cu_57c8b59a6thrust24THRUST_300001_SM_1000_NS12placeholders2_1E
	.align		8
        /*0108*/ 	.dword	_ZN34_INTERNAL_03498500_4_k_cu_57c8b59a6thrust24THRUST_300001_SM_1000_NS12placeholders2_2E
	.align		8
        /*0110*/ 	.dword	_ZN34_INTERNAL_03498500_4_k_cu_57c8b59a6thrust24THRUST_300001_SM_1000_NS12placeholders2_3E
	.align		8
        /*0118*/ 	.dword	_ZN34_INTERNAL_03498500_4_k_cu_57c8b59a6thrust24THRUST_300001_SM_1000_NS12placeholders2_4E
	.align		8
        /*0120*/ 	.dword	_ZN34_INTERNAL_03498500_4_k_cu_57c8b59a6thrust24THRUST_300001_SM_1000_NS12placeholders2_5E
	.align		8
        /*0128*/ 	.dword	_ZN34_INTERNAL_03498500_4_k_cu_57c8b59a6thrust24THRUST_300001_SM_1000_NS12placeholders2_6E
	.align		8
        /*0130*/ 	.dword	_ZN34_INTERNAL_03498500_4_k_cu_57c8b59a6thrust24THRUST_300001_SM_1000_NS12placeholders2_7E
	.align		8
        /*0138*/ 	.dword	_ZN34_INTERNAL_03498500_4_k_cu_57c8b59a6thrust24THRUST_300001_SM_1000_NS12placeholders2_8E
	.align		8
        /*0140*/ 	.dword	_ZN34_INTERNAL_03498500_4_k_cu_57c8b59a6thrust24THRUST_300001_SM_1000_NS12placeholders2_9E
	.align		8
        /*0148*/ 	.dword	_ZN34_INTERNAL_03498500_4_k_cu_57c8b59a6thrust24THRUST_300001_SM_1000_NS12placeholders3_10E
	.align		8
        /*0150*/ 	.dword	_ZN34_INTERNAL_03498500_4_k_cu_57c8b59a6thrust24THRUST_300001_SM_1000_NS3seqE


//--------------------- .text._ZN3cub18CUB_300001_SM_10006detail8for_each13static_kernelINS2_12policy_hub_t12policy_500_tEmN6thrust24THRUST_300001_SM_1000_NS8cuda_cub20__uninitialized_fill7functorINS7_10device_ptrIfEEfEEEEvT0_T1_ --------------------------
	.section	.text._ZN3cub18CUB_300001_SM_10006detail8for_each13static_kernelINS2_12policy_hub_t12policy_500_tEmN6thrust24THRUST_300001_SM_1000_NS8cuda_cub20__uninitialized_fill7functorINS7_10device_ptrIfEEfEEEEvT0_T1_,"ax",@progbits
	.align	128
        .global         _ZN3cub18CUB_300001_SM_10006detail8for_each13static_kernelINS2_12policy_hub_t12policy_500_tEmN6thrust24THRUST_300001_SM_1000_NS8cuda_cub20__uninitialized_fill7functorINS7_10device_ptrIfEEfEEEEvT0_T1_
        .type           _ZN3cub18CUB_300001_SM_10006detail8for_each13static_kernelINS2_12policy_hub_t12policy_500_tEmN6thrust24THRUST_300001_SM_1000_NS8cuda_cub20__uninitialized_fill7functorINS7_10device_ptrIfEEfEEEEvT0_T1_,@function
        .size           _ZN3cub18CUB_300001_SM_10006detail8for_each13static_kernelINS2_12policy_hub_t12policy_500_tEmN6thrust24THRUST_300001_SM_1000_NS8cuda_cub20__uninitialized_fill7functorINS7_10device_ptrIfEEfEEEEvT0_T1_,(.L_x_5 - _ZN3cub18CUB_300001_SM_10006detail8for_each13static_kernelINS2_12policy_hub_t12policy_500_tEmN6thrust24THRUST_300001_SM_1000_NS8cuda_cub20__uninitialized_fill7functorINS7_10device_ptrIfEEfEEEEvT0_T1_)
        .other          _ZN3cub18CUB_300001_SM_10006detail8for_each13static_kernelINS2_12policy_hub_t12policy_500_tEmN6thrust24THRUST_300001_SM_1000_NS8cuda_cub20__uninitialized_fill7functorINS7_10device_ptrIfEEfEEEEvT0_T1_,@"STO_CUDA_ENTRY STV_DEFAULT"
_ZN3cub18CUB_300001_SM_10006detail8for_each13static_kernelINS2_12policy_hub_t12policy_500_tEmN6thrust24THRUST_300001_SM_1000_NS8cuda_cub20__uninitialized_fill7functorINS7_10device_ptrIfEEfEEEEvT0_T1_:
.text._ZN3cub18CUB_300001_SM_10006detail8for_each13static_kernelINS2_12policy_hub_t12policy_500_tEmN6thrust24THRUST_300001_SM_1000_NS8cuda_cub20__uninitialized_fill7functorINS7_10device_ptrIfEEfEEEEvT0_T1_:
[----:B------:R-:W-:Y:S08]  /*0000*/  LDC R1, c[0x0][0x37c] ;  /* 0x0000df00ff017b82 */ /* 0x000ff00000000800 */
[----:B------:R-:W0:Y:S01]  /*0010*/  S2UR UR4, SR_CTAID.X ;  /* 0x00000000000479c3 */ /* 0x000e220000002500 */
[----:B------:R-:W1:Y:S01]  /*0020*/  LDCU.64 UR6, c[0x0][0x380] ;  /* 0x00007000ff0677ac */ /* 0x000e620008000a00 */
[----:B------:R-:W2:Y:S01]  /*0030*/  LDCU.64 UR8, c[0x0][0x358] ;  /* 0x00006b00ff0877ac */ /* 0x000ea20008000a00 */
[----:B0-----:R-:W-:-:S04]  /*0040*/  UIMAD.WIDE.U32 UR4, UR4, 0x200, URZ ;  /* 0x00000200040478a5 */ /* 0x001fc8000f8e00ff */
[----:B-1----:R-:W-:-:S04]  /*0050*/  UIADD3 UR6, UP0, UPT, -UR4, UR6, URZ ;  /* 0x0000000604067290 */ /* 0x002fc8000ff1e1ff */
[----:B------:R-:W-:Y:S02]  /*0060*/  UIADD3.X UR7, UPT, UPT, ~UR5, UR7, URZ, UP0, !UPT ;  /* 0x0000000705077290 */ /* 0x000fe400087fe5ff */
[----:B------:R-:W-:-:S04]  /*0070*/  UISETP.GE.U32.AND UP0, UPT, UR6, 0x200, UPT ;  /* 0x000002000600788c */ /* 0x000fc8000bf06070 */
[----:B------:R-:W-:-:S09]  /*0080*/  UISETP.GE.U32.AND.EX UP0, UPT, UR7, URZ, UPT, UP0 ;  /* 0x000000ff0700728c */ /* 0x000fd2000bf06100 */
[----:B--2---:R-:W-:Y:S05]  /*0090*/  BRA.U !UP0, `(.L_x_0) ;  /* 0x0000000108287547 */ /* 0x004fea000b800000 */
[----:B------:R-:W0:Y:S01]  /*00a0*/  S2R R0, SR_TID.X ;  /* 0x0000000000007919 */ /* 0x000e220000002100 */
[----:B------:R-:W1:Y:S01]  /*00b0*/  LDCU.64 UR6, c[0x0][0x388] ;  /* 0x00007100ff0677ac */ /* 0x000e620008000a00 */
[----:B------:R-:W2:Y:S01]  /*00c0*/  LDC R5, c[0x0][0x390] ;  /* 0x0000e400ff057b82 */ /* 0x000ea20000000800 */
[----:B0-----:R-:W-:-:S05]  /*00d0*/  IADD3 R0, P0, PT, R0, UR4, RZ ;  /* 0x0000000400007c10 */ /* 0x001fca000ff1e0ff */
[----:B------:R-:W-:Y:S01]  /*00e0*/  IMAD.X R3, RZ, RZ, UR5, P0 ;  /* 0x00000005ff037e24 */ /* 0x000fe200080e06ff */
[----:B-1----:R-:W-:-:S04]  /*00f0*/  LEA R2, P0, R0, UR6, 0x2 ;  /* 0x0000000600027c11 */ /* 0x002fc8000f8010ff */
[----:B------:R-:W-:-:S05]  /*0100*/  LEA.HI.X R3, R0, UR7, R3, 0x2, P0 ;  /* 0x0000000700037c11 */ /* 0x000fca00080f1403 */
[----:B--2---:R-:W-:Y:S04]  /*0110*/  STG.E desc[UR8][R2.64], R5 ;  /* 0x0000000502007986 */ /* 0x004fe8000c101908 */
[----:B------:R-:W-:Y:S01]  /*0120*/  STG.E desc[UR8][R2.64+0x400], R5 ;  /* 0x0004000502007986 */ /* 0x000fe2000c101908 */
[----:B------:R-:W-:Y:S05]  /*0130*/  EXIT ;  /* 0x000000000000794d */ /* 0x000fea0003800000 */
.L_x_0:
[----:B------:R-:W0:Y:S01]  /*0140*/  S2R R0, SR_TID.X ;  /* 0x0000000000007919 */ /* 0x000e220000002100 */
[----:B------:R-:W-:Y:S01]  /*0150*/  IMAD.U32 R2, RZ, RZ, UR7 ;  /* 0x00000007ff027e24 */ /* 0x000fe2000f8e00ff */
[----:B------:R-:W1:Y:S01]  /*0160*/  LDCU.64 UR10, c[0x0][0x388] ;  /* 0x00007100ff0a77ac */ /* 0x000e620008000a00 */
[----:B------:R-:W-:Y:S01]  /*0170*/  IMAD.U32 R4, RZ, RZ, UR7 ;  /* 0x00000007ff047e24 */ /* 0x000fe2000f8e00ff */
[----:B0-----:R-:W-:-:S04]  /*0180*/  ISETP.LT.U32.AND P0, PT, R0, UR6, PT ;  /* 0x0000000600007c0c */ /* 0x001fc8000bf01070 */
[----:B------:R-:W-:Y:S01]  /*0190*/  ISETP.GT.U32.AND.EX P0, PT, R2, RZ, PT, P0 ;  /* 0x000000ff0200720c */ /* 0x000fe20003f04100 */
[C---:B------:R-:W-:Y:S01]  /*01a0*/  VIADD R2, R0.reuse, 0x100 ;  /* 0x0000010000027836 */ /* 0x040fe20000000000 */
[----:B------:R-:W-:-:S04]  /*01b0*/  IADD3 R0, P2, PT, R0, UR4, RZ ;  /* 0x0000000400007c10 */ /* 0x000fc8000ff5e0ff */
[----:B------:R-:W-:Y:S01]  /*01c0*/  ISETP.LT.U32.AND P1, PT, R2, UR6, PT ;  /* 0x0000000602007c0c */ /* 0x000fe2000bf21070 */
[----:B------:R-:W-:Y:S01]  /*01d0*/  IMAD.X R3, RZ, RZ, UR5, P2 ;  /* 0x00000005ff037e24 */ /* 0x000fe200090e06ff */
[----:B-1----:R-:W-:Y:S02]  /*01e0*/  LEA R2, P2, R0, UR10, 0x2 ;  /* 0x0000000a00027c11 */ /* 0x002fe4000f8410ff */
[----:B------:R-:W-:Y:S02]  /*01f0*/  ISETP.GT.U32.AND.EX P1, PT, R4, RZ, PT, P1 ;  /* 0x000000ff0400720c */ /* 0x000fe40003f24110 */
[----:B------:R-:W-:Y:S01]  /*0200*/  LEA.HI.X R3, R0, UR11, R3, 0x2, P2 ;  /* 0x0000000b00037c11 */ /* 0x000fe200090f1403 */
[----:B------:R-:W0:Y:S04]  /*0210*/  @P0 LDC R5, c[0x0][0x390] ;  /* 0x0000e400ff050b82 */ /* 0x000e280000000800 */
[----:B0-----:R0:W-:Y:S06]  /*0220*/  @P0 STG.E desc[UR8][R2.64], R5 ;  /* 0x0000000502000986 */ /* 0x0011ec000c101908 */
[----:B------:R-:W-:Y:S05]  /*0230*/  @!P1 EXIT ;  /* 0x000000000000994d */ /* 0x000fea0003800000 */
[----:B0-----:R-:W0:Y:S02]  /*0240*/  LDC R5, c[0x0][0x390] ;  /* 0x0000e400ff057b82 */ /* 0x001e240000000800 */
[----:B0-----:R-:W-:Y:S01]  /*0250*/  STG.E desc[UR8][R2.64+0x400], R5 ;  /* 0x0004000502007986 */ /* 0x001fe2000c101908 */
[----:B------:R-:W-:Y:S05]  /*0260*/  EXIT ;  /* 0x000000000000794d */ /* 0x000fea0003800000 */
.L_x_1:
[----:B------:R-:W-:-:S00]  /*0270*/  BRA `(.L_x_1) ;  /* 0xfffffffc00fc7947 */ /* 0x000fc0000383ffff */
[----:B------:R-:W-:-:S00]  /*0280*/  NOP ;  /* 0x0000000000007918 */ /* 0x000fc00000000000 */
[----:B------:R-:W-:-:S00]  /*0290*/  NOP ;  /* 0x0000000000007918 */ /* 0x000fc00000000000 */
[----:B------:R-:W-:-:S00]  /*02a0*/  NOP ;  /* 0x0000000000007918 */ /* 0x000fc00000000000 */
[----:B------:R-:W-:-:S00]  /*02b0*/  NOP ;  /* 0x0000000000007918 */ /* 0x000fc00000000000 */
[----:B------:R-:W-:-:S00]  /*02c0*/  NOP ;  /* 0x0000000000007918 */ /* 0x000fc00000000000 */
[----:B------:R-:W-:-:S00]  /*02d0*/  NOP ;  /* 0x0000000000007918 */ /* 0x000fc00000000000 */
[----:B------:R-:W-:-:S00]  /*02e0*/  NOP ;  /* 0x0000000000007918 */ /* 0x000fc00000000000 */
[----:B------:R-:W-:-:S00]  /*02f0*/  NOP ;  /* 0x0000000000007918 */ /* 0x000fc00000000000 */
.L_x_5:


//--------------------- .text._ZN3cub18CUB_300001_SM_10006detail11EmptyKernelIvEEvv --------------------------
	.section	.text._ZN3cub18CUB_300001_SM_10006detail11EmptyKernelIvEEvv,"ax",@progbits
	.align	128
        .global         _ZN3cub18CUB_300001_SM_10006detail11EmptyKernelIvEEvv
        .type           _ZN3cub18CUB_300001_SM_10006detail11EmptyKernelIvEEvv,@function
        .size           _ZN3cub18CUB_300001_SM_10006detail11EmptyKernelIvEEvv,(.L_x_6 - _ZN3cub18CUB_300001_SM_10006detail11EmptyKernelIvEEvv)
        .other          _ZN3cub18CUB_300001_SM_10006detail11EmptyKernelIvEEvv,@"STO_CUDA_ENTRY STV_DEFAULT"
_ZN3cub18CUB_300001_SM_10006detail11EmptyKernelIvEEvv:
.text._ZN3cub18CUB_300001_SM_10006detail11EmptyKernelIvEEvv:
[----:B------:R-:W-:Y:S01]  /*0000*/  LDC R1, c[0x0][0x37c] ;  /* 0x0000df00ff017b82 */ /* 0x000fe20000000800 */
[----:B------:R-:W-:Y:S05]  /*0010*/  EXIT ;  /* 0x000000000000794d */ /* 0x000fea0003800000 */
.L_x_2:
        /* <DEDUP_REMOVED lines=14> */
.L_x_6:


//--------------------- .text._Z17readOffsetUnroll4PKfS0_Pfii --------------------------
	.section	.text._Z17readOffsetUnroll4PKfS0_Pfii,"ax",@progbits
	.align	128
        .global         _Z17readOffsetUnroll4PKfS0_Pfii
        .type           _Z17readOffsetUnroll4PKfS0_Pfii,@function
        .size           _Z17readOffsetUnroll4PKfS0_Pfii,(.L_x_7 - _Z17readOffsetUnroll4PKfS0_Pfii)
        .other          _Z17readOffsetUnroll4PKfS0_Pfii,@"STO_CUDA_ENTRY STV_DEFAULT"
_Z17readOffsetUnroll4PKfS0_Pfii:
.text._Z17readOffsetUnroll4PKfS0_Pfii:
[----:B------:R-:W-:Y:S01]  /*0000*/  LDC R1, c[0x0][0x37c] ;  /* 0x0000df00ff017b82 */ /* 0x000fe20000000800 */
[----:B------:R-:W0:Y:S07]  /*0010*/  S2R R0, SR_TID.X ;  /* 0x0000000000007919 */ /* 0x000e2e0000002100 */
[----:B------:R-:W1:Y:S01]  /*0020*/  S2UR UR4, SR_CTAID.X ;  /* 0x00000000000479c3 */ /* 0x000e620000002500 */
[----:B------:R-:W2:Y:S07]  /*0030*/  LDCU.64 UR6, c[0x0][0x398] ;  /* 0x00007300ff0677ac */ /* 0x000eae0008000a00 */
[----:B------:R-:W1:Y:S02]  /*0040*/  LDC R2, c[0x0][0x360] ;  /* 0x0000d800ff027b82 */ /* 0x000e640000000800 */
[----:B-1----:R-:W-:-:S05]  /*0050*/  IMAD R3, R2, UR4, RZ ;  /* 0x0000000402037c24 */ /* 0x002fca000f8e02ff */
[----:B0-----:R-:W-:-:S04]  /*0060*/  LEA R3, R3, R0, 0x2 ;  /* 0x0000000003037211 */ /* 0x001fc800078e10ff */
[----:B--2---:R-:W-:-:S05]  /*0070*/  IADD3 R19, PT, PT, R3, UR7, RZ ;  /* 0x0000000703137c10 */ /* 0x004fca000fffe0ff */
[----:B------:R-:W-:-:S05]  /*0080*/  IMAD R23, R2, 0x3, R19 ;  /* 0x0000000302177824 */ /* 0x000fca00078e0213 */
[----:B------:R-:W-:-:S13]  /*0090*/  ISETP.GE.U32.AND P0, PT, R23, UR6, PT ;  /* 0x0000000617007c0c */ /* 0x000fda000bf06070 */
[----:B------:R-:W-:Y:S05]  /*00a0*/  @P0 EXIT ;  /* 0x000000000000094d */ /* 0x000fea0003800000 */
[----:B------:R-:W0:Y:S01]  /*00b0*/  LDC.64 R8, c[0x0][0x380] ;  /* 0x0000e000ff087b82 */ /* 0x000e220000000a00 */
[----:B------:R-:W1:Y:S01]  /*00c0*/  LDCU.64 UR4, c[0x0][0x358] ;  /* 0x00006b00ff0477ac */ /* 0x000e620008000a00 */
[----:B------:R-:W-:-:S05]  /*00d0*/  IMAD R15, R2, -0x2, R23 ;  /* 0xfffffffe020f7824 */ /* 0x000fca00078e0217 */
[----:B------:R-:W-:Y:S01]  /*00e0*/  IADD3 R25, PT, PT, R15, R2, RZ ;  /* 0x000000020f197210 */ /* 0x000fe20007ffe0ff */
[----:B------:R-:W2:Y:S01]  /*00f0*/  LDC.64 R4, c[0x0][0x388] ;  /* 0x0000e200ff047b82 */ /* 0x000ea20000000a00 */
[----:B0-----:R-:W-:-:S04]  /*0100*/  IMAD.WIDE.U32 R16, R19, 0x4, R8 ;  /* 0x0000000413107825 */ /* 0x001fc800078e0008 */
[----:B------:R-:W-:Y:S01]  /*0110*/  IMAD.WIDE.U32 R20, R15, 0x4, R8 ;  /* 0x000000040f147825 */ /* 0x000fe200078e0008 */
[----:B-1----:R0:W3:Y:S03]  /*0120*/  LDG.E.CONSTANT R6, desc[UR4][R16.64] ;  /* 0x0000000410067981 */ /* 0x0020e6000c1e9900 */
[----:B--2---:R-:W-:Y:S01]  /*0130*/  IMAD.WIDE.U32 R18, R19, 0x4, R4 ;  /* 0x0000000413127825 */ /* 0x004fe200078e0004 */
[----:B------:R1:W2:Y:S03]  /*0140*/  LDG.E.CONSTANT R0, desc[UR4][R20.64] ;  /* 0x0000000414007981 */ /* 0x0002a6000c1e9900 */
[--C-:B------:R-:W-:Y:S01]  /*0150*/  IMAD.WIDE.U32 R10, R23, 0x4, R8.reuse ;  /* 0x00000004170a7825 */ /* 0x100fe200078e0008 */
[----:B------:R-:W3:Y:S03]  /*0160*/  LDG.E.CONSTANT R7, desc[UR4][R18.64] ;  /* 0x0000000412077981 */ /* 0x000ee6000c1e9900 */
[----:B------:R-:W-:-:S02]  /*0170*/  IMAD.WIDE.U32 R12, R25, 0x4, R8 ;  /* 0x00000004190c7825 */ /* 0x000fc400078e0008 */
[----:B------:R-:W4:Y:S02]  /*0180*/  LDG.E.CONSTANT R10, desc[UR4][R10.64] ;  /* 0x000000040a0a7981 */ /* 0x000f24000c1e9900 */
[--C-:B------:R-:W-:Y:S02]  /*0190*/  IMAD.WIDE.U32 R14, R15, 0x4, R4.reuse ;  /* 0x000000040f0e7825 */ /* 0x100fe400078e0004 */
[----:B------:R-:W5:Y:S02]  /*01a0*/  LDG.E.CONSTANT R12, desc[UR4][R12.64] ;  /* 0x000000040c0c7981 */ /* 0x000f64000c1e9900 */
[--C-:B------:R-:W-:Y:S02]  /*01b0*/  IMAD.WIDE.U32 R8, R25, 0x4, R4.reuse ;  /* 0x0000000419087825 */ /* 0x100fe400078e0004 */
[----:B------:R-:W2:Y:S02]  /*01c0*/  LDG.E.CONSTANT R15, desc[UR4][R14.64] ;  /* 0x000000040e0f7981 */ /* 0x000ea4000c1e9900 */
[----:B------:R-:W-:-:S02]  /*01d0*/  IMAD.WIDE.U32 R22, R23, 0x4, R4 ;  /* 0x0000000417167825 */ /* 0x000fc400078e0004 */
[----:B------:R-:W5:Y:S01]  /*01e0*/  LDG.E.CONSTANT R9, desc[UR4][R8.64] ;  /* 0x0000000408097981 */ /* 0x000f62000c1e9900 */
[----:B------:R-:W1:Y:S03]  /*01f0*/  LDC.64 R4, c[0x0][0x390] ;  /* 0x0000e400ff047b82 */ /* 0x000e660000000a00 */
[----:B------:R-:W4:Y:S01]  /*0200*/  LDG.E.CONSTANT R23, desc[UR4][R22.64] ;  /* 0x0000000416177981 */ /* 0x000f22000c1e9900 */
[----:B0-----:R-:W-:-:S04]  /*0210*/  IADD3 R17, PT, PT, R3, R2, RZ ;  /* 0x0000000203117210 */ /* 0x001fc80007ffe0ff */
[----:B-1----:R-:W-:-:S04]  /*0220*/  IADD3 R21, PT, PT, R17, R2, RZ ;  /* 0x0000000211157210 */ /* 0x002fc80007ffe0ff */
[----:B------:R-:W-:Y:S01]  /*0230*/  IADD3 R25, PT, PT, R21, R2, RZ ;  /* 0x0000000215197210 */ /* 0x000fe20007ffe0ff */
[----:B------:R-:W-:-:S04]  /*0240*/  IMAD.WIDE.U32 R2, R3, 0x4, R4 ;  /* 0x0000000403027825 */ /* 0x000fc800078e0004 */
[----:B---3--:R-:W-:Y:S01]  /*0250*/  FADD R19, R6, R7 ;  /* 0x0000000706137221 */ /* 0x008fe20000000000 */
[----:B------:R-:W-:-:S04]  /*0260*/  IMAD.WIDE.U32 R6, R17, 0x4, R4 ;  /* 0x0000000411067825 */ /* 0x000fc800078e0004 */
[--C-:B------:R-:W-:Y:S01]  /*0270*/  IMAD.WIDE.U32 R16, R21, 0x4, R4.reuse ;  /* 0x0000000415107825 */ /* 0x100fe200078e0004 */
[----:B------:R-:W-:Y:S03]  /*0280*/  STG.E desc[UR4][R2.64], R19 ;  /* 0x0000001302007986 */ /* 0x000fe6000c101904 */
[----:B------:R-:W-:-:S04]  /*0290*/  IMAD.WIDE.U32 R4, R25, 0x4, R4 ;  /* 0x0000000419047825 */ /* 0x000fc800078e0004 */
[----:B--2---:R-:W-:Y:S01]  /*02a0*/  FADD R15, R0, R15 ;  /* 0x0000000f000f7221 */ /* 0x004fe20000000000 */
[----:B-----5:R-:W-:-:S04]  /*02b0*/  FADD R9, R12, R9 ;  /* 0x000000090c097221 */ /* 0x020fc80000000000 */
[----:B------:R-:W-:Y:S01]  /*02c0*/  STG.E desc[UR4][R6.64], R15 ;  /* 0x0000000f06007986 */ /* 0x000fe2000c101904 */
[----:B----4-:R-:W-:-:S03]  /*02d0*/  FADD R23, R10, R23 ;  /* 0x000000170a177221 */ /* 0x010fc60000000000 */
[----:B------:R-:W-:Y:S04]  /*02e0*/  STG.E desc[UR4][R16.64], R9 ;  /* 0x0000000910007986 */ /* 0x000fe8000c101904 */
[----:B------:R-:W-:Y:S01]  /*02f0*/  STG.E desc[UR4][R4.64], R23 ;  /* 0x0000001704007986 */ /* 0x000fe2000c101904 */
[----:B------:R-:W-:Y:S05]  /*0300*/  EXIT ;  /* 0x000000000000794d */ /* 0x000fea0003800000 */
.L_x_3:
        /* <DEDUP_REMOVED lines=15> */
.L_x_7:


//--------------------- .text._Z10readOffsetPKfS0_Pfii --------------------------
	.section	.text._Z10readOffsetPKfS0_Pfii,"ax",@progbits
	.align	128
        .global         _Z10readOffsetPKfS0_Pfii
        .type           _Z10readOffsetPKfS0_Pfii,@function
        .size           _Z10readOffsetPKfS0_Pfii,(.L_x_8 - _Z10readOffsetPKfS0_Pfii)
        .other          _Z10readOffsetPKfS0_Pfii,@"STO_CUDA_ENTRY STV_DEFAULT"
_Z10readOffsetPKfS0_Pfii:
.text._Z10readOffsetPKfS0_Pfii:
[----:B------:R-:W-:Y:S01]  /*0000*/  LDC R1, c[0x0][0x37c] ;  /* 0x0000df00ff017b82 */ /* 0x000fe20000000800 */
[----:B------:R-:W0:Y:S07]  /*0010*/  S2R R0, SR_TID.X ;  /* 0x0000000000007919 */ /* 0x000e2e0000002100 */
[----:B------:R-:W0:Y:S01]  /*0020*/  S2UR UR4, SR_CTAID.X ;  /* 0x00000000000479c3 */ /* 0x000e220000002500 */
[----:B------:R-:W1:Y:S07]  /*0030*/  LDCU.64 UR6, c[0x0][0x398] ;  /* 0x00007300ff0677ac */ /* 0x000e6e0008000a00 */
[----:B------:R-:W0:Y:S02]  /*0040*/  LDC R9, c[0x0][0x360] ;  /* 0x0000d800ff097b82 */ /* 0x000e240000000800 */
[----:B0-----:R-:W-:-:S05]  /*0050*/  IMAD R9, R9, UR4, R0 ;  /* 0x0000000409097c24 */ /* 0x001fca000f8e0200 */
[----:B-1----:R-:W-:-:S04]  /*0060*/  IADD3 R7, PT, PT, R9, UR7, RZ ;  /* 0x0000000709077c10 */ /* 0x002fc8000fffe0ff */
[----:B------:R-:W-:-:S13]  /*0070*/  ISETP.GE.U32.AND P0, PT, R7, UR6, PT ;  /* 0x0000000607007c0c */ /* 0x000fda000bf06070 */
[----:B------:R-:W-:Y:S05]  /*0080*/  @P0 EXIT ;  /* 0x000000000000094d */ /* 0x000fea0003800000 */
[----:B------:R-:W0:Y:S01]  /*0090*/  LDC.64 R2, c[0x0][0x380] ;  /* 0x0000e000ff027b82 */ /* 0x000e220000000a00 */
[----:B------:R-:W1:Y:S07]  /*00a0*/  LDCU.64 UR4, c[0x0][0x358] ;  /* 0x00006b00ff0477ac */ /* 0x000e6e0008000a00 */
[----:B------:R-:W2:Y:S01]  /*00b0*/  LDC.64 R4, c[0x0][0x388] ;  /* 0x0000e200ff047b82 */ /* 0x000ea20000000a00 */
[----:B0-----:R-:W-:-:S06]  /*00c0*/  IMAD.WIDE.U32 R2, R7, 0x4, R2 ;  /* 0x0000000407027825 */ /* 0x001fcc00078e0002 */
[----:B-1----:R-:W3:Y:S01]  /*00d0*/  LDG.E.CONSTANT R2, desc[UR4][R2.64] ;  /* 0x0000000402027981 */ /* 0x002ee2000c1e9900 */
[----:B--2---:R-:W-:Y:S02]  /*00e0*/  IMAD.WIDE.U32 R4, R7, 0x4, R4 ;  /* 0x0000000407047825 */ /* 0x004fe400078e0004 */
[----:B------:R-:W0:Y:S04]  /*00f0*/  LDC.64 R6, c[0x0][0x390] ;  /* 0x0000e400ff067b82 */ /* 0x000e280000000a00 */
[----:B------:R-:W3:Y:S01]  /*0100*/  LDG.E.CONSTANT R5, desc[UR4][R4.64] ;  /* 0x0000000404057981 */ /* 0x000ee2000c1e9900 */
[----:B0-----:R-:W-:-:S04]  /*0110*/  IMAD.WIDE.U32 R6, R9, 0x4, R6 ;  /* 0x0000000409067825 */ /* 0x001fc800078e0006 */
[----:B---3--:R-:W-:-:S05]  /*0120*/  FADD R9, R2, R5 ;  /* 0x0000000502097221 */ /* 0x008fca0000000000 */
[----:B------:R-:W-:Y:S01]  /*0130*/  STG.E desc[UR4][R6.64], R9 ;  /* 0x0000000906007986 */ /* 0x000fe2000c101904 */
[----:B------:R-:W-:Y:S05]  /*0140*/  EXIT ;  /* 0x000000000000794d */ /* 0x000fea0003800000 */
.L_x_4:
        /* <DEDUP_REMOVED lines=11> */
.L_x_8:


//--------------------- .nv.shared.reserved.0     --------------------------
	.section	.nv.shared.reserved.0,"aw",@nobits
	.weak		__nv_reservedSMEM_offset_0_alias
	.size		__nv_reservedSMEM_offset_0_alias, 0, 64
	.other		__nv_reservedSMEM_offset_0_alias,@"STO_CUDA_RESERVED_SHARED STV_DEFAULT"
__nv_reservedSMEM_offset_0_alias:
	.zero		0
	.zero		64


//--------------------- .nv.global                --------------------------
	.section	.nv.global,"aw",@nobits
.nv.global:
	.type		_ZN34_INTERNAL_03498500_4_k_cu_57c8b59a6thrust24THRUST_300001_SM_1000_NS3seqE,@object
	.size		_ZN34_INTERNAL_03498500_4_k_cu_57c8b59a6thrust24THRUST_300001_SM_1000_NS3seqE,(_ZN34_INTERNAL_03498500_4_k_cu_57c8b59a4cuda3std3__48in_placeE - _ZN34_INTERNAL_03498500_4_k_cu_57c8b59a6thrust24THRUST_300001_SM_1000_NS3seqE)
_ZN34_INTERNAL_03498500_4_k_cu_57c8b59a6thrust24THRUST_300001_SM_1000_NS3seqE:
	.zero		1
	.type		_ZN34_INTERNAL_03498500_4_k_cu_57c8b59a4cuda3std3__48in_placeE,@object
	.size		_ZN34_INTERNAL_03498500_4_k_cu_57c8b59a4cuda3std3__48in_placeE,(_ZN34_INTERNAL_03498500_4_k_cu_57c8b59a4cuda3std6ranges3__45__cpo4sizeE - _ZN34_INTERNAL_03498500_4_k_cu_57c8b59a4cuda3std3__48in_placeE)
_ZN34_INTERNAL_03498500_4_k_cu_57c8b59a4cuda3std3__48in_placeE:
	.zero		1
	.type		_ZN34_INTERNAL_03498500_4_k_cu_57c8b59a4cuda3std6ranges3__45__cpo4sizeE,@object
	.size		_ZN34_INTERNAL_03498500_4_k_cu_57c8b59a4cuda3std6ranges3__45__cpo4sizeE,(_ZN34_INTERNAL_03498500_4_k_cu_57c8b59a6thrust24THRUST_300001_SM_1000_NS12placeholders2_3E - _ZN34_INTERNAL_03498500_4_k_cu_57c8b59a4cuda3std6ranges3__45__cpo4sizeE)
_ZN34_INTERNAL_03498500_4_k_cu_57c8b59a4cuda3std6ranges3__45__cpo4sizeE:
	.zero		1
	.type		_ZN34_INTERNAL_03498500_4_k_cu_57c8b59a6thrust24THRUST_300001_SM_1000_NS12placeholders2_3E,@object
	.size		_ZN34_INTERNAL_03498500_4_k_cu_57c8b59a6thrust24THRUST_300001_SM_1000_NS12placeholders2_3E,(_ZN34_INTERNAL_03498500_4_k_cu_57c8b59a4cuda3std3__45__cpo6cbeginE - _ZN34_INTERNAL_03498500_4_k_cu_57c8b59a6thrust24THRUST_300001_SM_1000_NS12placeholders2_3E)
_ZN34_INTERNAL_03498500_4_k_cu_57c8b59a6thrust24THRUST_300001_SM_1000_NS12placeholders2_3E:
	.zero		1
	.type		_ZN34_INTERNAL_03498500_4_k_cu_57c8b59a4cuda3std3__45__cpo6cbeginE,@object
	.size		_ZN34_INTERNAL_03498500_4_k_cu_57c8b59a4cuda3std3__45__cpo6cbeginE,(_ZN34_INTERNAL_03498500_4_k_cu_57c8b59a4cuda3std6ranges3__45__cpo6cbeginE - _ZN34_INTERNAL_03498500_4_k_cu_57c8b59a4cuda3std3__45__cpo6cbeginE)
_ZN34_INTERNAL_03498500_4_k_cu_57c8b59a4cuda3std3__45__cpo6cbeginE:
	.zero		1
	.type		_ZN34_INTERNAL_03498500_4_k_cu_57c8b59a4cuda3std6ranges3__45__cpo6cbeginE,@object
	.size		_ZN34_INTERNAL_03498500_4_k_cu_57c8b59a4cuda3std6ranges3__45__cpo6cbeginE,(_ZN34_INTERNAL_03498500_4_k_cu_57c8b59a6thrust24THRUST_300001_SM_1000_NS12placeholders2_7E - _ZN34_INTERNAL_03498500_4_k_cu_57c8b59a4cuda3std6ranges3__45__cpo6cbeginE)
_ZN34_INTERNAL_03498500_4_k_cu_57c8b59a4cuda3std6ranges3__45__cpo6cbeginE:
	.zero		1
	.type		_ZN34_INTERNAL_03498500_4_k_cu_57c8b59a6thrust24THRUST_300001_SM_1000_NS12placeholders2_7E,@object
	.size		_ZN34_INTERNAL_03498500_4_k_cu_57c8b59a6thrust24THRUST_300001_SM_1000_NS12placeholders2_7E,(_ZN34_INTERNAL_03498500_4_k_cu_57c8b59a4cuda3std3__45__cpo7crbeginE - _ZN34_INTERNAL_03498500_4_k_cu_57c8b59a6thrust24THRUST_300001_SM_1000_NS12placeholders2_7E)
_ZN34_INTERNAL_03498500_4_k_cu_57c8b59a6thrust24THRUST_300001_SM_1000_NS12placeholders2_7E:
	.zero		1
	.type		_ZN34_INTERNAL_03498500_4_k_cu_57c8b59a4cuda3std3__45__cpo7crbeginE,@object
	.size		_ZN34_INTERNAL_03498500_4_k_cu_57c8b59a4cuda3std3__45__cpo7crbeginE,(_ZN34_INTERNAL_03498500_4_k_cu_57c8b59a4cuda3std6ranges3__45__cpo4nextE - _ZN34_INTERNAL_03498500_4_k_cu_57c8b59a4cuda3std3__45__cpo7crbeginE)
_ZN34_INTERNAL_03498500_4_k_cu_57c8b59a4cuda3std3__45__cpo7crbeginE:
	.zero		1
	.type		_ZN34_INTERNAL_03498500_4_k_cu_57c8b59a4cuda3std6ranges3__45__cpo4nextE,@object
	.size		_ZN34_INTERNAL_03498500_4_k_cu_57c8b59a4cuda3std6ranges3__45__cpo4nextE,(_ZN34_INTERNAL_03498500_4_k_cu_57c8b59a4cuda3std6ranges3__45__cpo4swapE - _ZN34_INTERNAL_03498500_4_k_cu_57c8b59a4cuda3std6ranges3__45__cpo4nextE)
_ZN34_INTERNAL_03498500_4_k_cu_57c8b59a4cuda3std6ranges3__45__cpo4nextE:
	.zero		1
	.type		_ZN34_INTERNAL_03498500_4_k_cu_57c8b59a4cuda3std6ranges3__45__cpo4swapE,@object
	.size		_ZN34_INTERNAL_03498500_4_k_cu_57c8b59a4cuda3std6ranges3__45__cpo4swapE,(_ZN34_INTERNAL_03498500_4_k_cu_57c8b59a6thrust24THRUST_300001_SM_1000_NS8cuda_cub10par_nosyncE - _ZN34_INTERNAL_03498500_4_k_cu_57c8b59a4cuda3std6ranges3__45__cpo4swapE)
_ZN34_INTERNAL_03498500_4_k_cu_57c8b59a4cuda3std6ranges3__45__cpo4swapE:
	.zero		1
	.type		_ZN34_INTERNAL_03498500_4_k_cu_57c8b59a6thrust24THRUST_300001_SM_1000_NS8cuda_cub10par_nosyncE,@object
	.size		_ZN34_INTERNAL_03498500_4_k_cu_57c8b59a6thrust24THRUST_300001_SM_1000_NS8cuda_cub10par_nosyncE,(_ZN34_INTERNAL_03498500_4_k_cu_57c8b59a6thrust24THRUST_300001_SM_1000_NS12placeholders2_9E - _ZN34_INTERNAL_03498500_4_k_cu_57c8b59a6thrust24THRUST_300001_SM_1000_NS8cuda_cub10par_nosyncE)
_ZN34_INTERNAL_03498500_4_k_cu_57c8b59a6thrust24THRUST_300001_SM_1000_NS8cuda_cub10par_nosyncE:
	.zero		1
	.type		_ZN34_INTERNAL_03498500_4_k_cu_57c8b59a6thrust24THRUST_300001_SM_1000_NS12placeholders2_9E,@object
	.size		_ZN34_INTERNAL_03498500_4_k_cu_57c8b59a6thrust24THRUST_300001_SM_1000_NS12placeholders2_9E,(_ZN34_INTERNAL_03498500_4_k_cu_57c8b59a4cuda3std3__436_GLOBAL__N__03498500_4_k_cu_57c8b59a6ignoreE - _ZN34_INTERNAL_03498500_4_k_cu_57c8b59a6thrust24THRUST_300001_SM_1000_NS12placeholders2_9E)
_ZN34_INTERNAL_03498500_4_k_cu_57c8b59a6thrust24THRUST_300001_SM_1000_NS12placeholders2_9E:
	.zero		1
	.type		_ZN34_INTERNAL_03498500_4_k_cu_57c8b59a4cuda3std3__436_GLOBAL__N__03498500_4_k_cu_57c8b59a6ignoreE,@object
	.size		_ZN34_INTERNAL_03498500_4_k_cu_57c8b59a4cuda3std3__436_GLOBAL__N__03498500_4_k_cu_57c8b59a6ignoreE,(_ZN34_INTERNAL_03498500_4_k_cu_57c8b59a4cuda3std6ranges3__45__cpo4dataE - _ZN34_INTERNAL_03498500_4_k_cu_57c8b59a4cuda3std3__436_GLOBAL__N__03498500_4_k_cu_57c8b59a6ignoreE)
_ZN34_INTERNAL_03498500_4_k_cu_57c8b59a4cuda3std3__436_GLOBAL__N__03498500_4_k_cu_57c8b59a6ignoreE:
	.zero		1
	.type		_ZN34_INTERNAL_03498500_4_k_cu_57c8b59a4cuda3std6ranges3__45__cpo4dataE,@object
	.size		_ZN34_INTERNAL_03498500_4_k_cu_57c8b59a4cuda3std6ranges3__45__cpo4dataE,(_ZN34_INTERNAL_03498500_4_k_cu_57c8b59a6thrust24THRUST_300001_SM_1000_NS12placeholders2_1E - _ZN34_INTERNAL_03498500_4_k_cu_57c8b59a4cuda3std6ranges3__45__cpo4dataE)
_ZN34_INTERNAL_03498500_4_k_cu_57c8b59a4cuda3std6ranges3__45__cpo4dataE:
	.zero		1
	.type		_ZN34_INTERNAL_03498500_4_k_cu_57c8b59a6thrust24THRUST_300001_SM_1000_NS12placeholders2_1E,@object
	.size		_ZN34_INTERNAL_03498500_4_k_cu_57c8b59a6thrust24THRUST_300001_SM_1000_NS12placeholders2_1E,(_ZN34_INTERNAL_03498500_4_k_cu_57c8b59a4cuda3std3__45__cpo5beginE - _ZN34_INTERNAL_03498500_4_k_cu_57c8b59a6thrust24THRUST_300001_SM_1000_NS12placeholders2_1E)
_ZN34_INTERNAL_03498500_4_k_cu_57c8b59a6thrust24THRUST_300001_SM_1000_NS12placeholders2_1E:
	.zero		1
	.type		_ZN34_INTERNAL_03498500_4_k_cu_57c8b59a4cuda3std3__45__cpo5beginE,@object
	.size		_ZN34_INTERNAL_03498500_4_k_cu_57c8b59a4cuda3std3__45__cpo5beginE,(_ZN34_INTERNAL_03498500_4_k_cu_57c8b59a4cuda3std6ranges3__45__cpo5beginE - _ZN34_INTERNAL_03498500_4_k_cu_57c8b59a4cuda3std3__45__cpo5beginE)
_ZN34_INTERNAL_03498500_4_k_cu_57c8b59a4cuda3std3__45__cpo5beginE:
	.zero		1
	.type		_ZN34_INTERNAL_03498500_4_k_cu_57c8b59a4cuda3std6ranges3__45__cpo5beginE,@object
	.size		_ZN34_INTERNAL_03498500_4_k_cu_57c8b59a4cuda3std6ranges3__45__cpo5beginE,(_ZN34_INTERNAL_03498500_4_k_cu_57c8b59a6thrust24THRUST_300001_SM_1000_NS12placeholders2_5E - _ZN34_INTERNAL_03498500_4_k_cu_57c8b59a4cuda3std6ranges3__45__cpo5beginE)
_ZN34_INTERNAL_03498500_4_k_cu_57c8b59a4cuda3std6ranges3__45__cpo5beginE:
	.zero		1
	.type		_ZN34_INTERNAL_03498500_4_k_cu_57c8b59a6thrust24THRUST_300001_SM_1000_NS12placeholders2_5E,@object
	.size		_ZN34_INTERNAL_03498500_4_k_cu_57c8b59a6thrust24THRUST_300001_SM_1000_NS12placeholders2_5E,(_ZN34_INTERNAL_03498500_4_k_cu_57c8b59a4cuda3std3__45__cpo6rbeginE - _ZN34_INTERNAL_03498500_4_k_cu_57c8b59a6thrust24THRUST_300001_SM_1000_NS12placeholders2_5E)
_ZN34_INTERNAL_03498500_4_k_cu_57c8b59a6thrust24THRUST_300001_SM_1000_NS12placeholders2_5E:
	.zero		1
	.type		_ZN34_INTERNAL_03498500_4_k_cu_57c8b59a4cuda3std3__45__cpo6rbeginE,@object
	.size		_ZN34_INTERNAL_03498500_4_k_cu_57c8b59a4cuda3std3__45__cpo6rbeginE,(_ZN34_INTERNAL_03498500_4_k_cu_57c8b59a4cuda3std6ranges3__45__cpo7advanceE - _ZN34_INTERNAL_03498500_4_k_cu_57c8b59a4cuda3std3__45__cpo6rbeginE)
_ZN34_INTERNAL_03498500_4_k_cu_57c8b59a4cuda3std3__45__cpo6rbeginE:
	.zero		1
	.type		_ZN34_INTERNAL_03498500_4_k_cu_57c8b59a4cuda3std6ranges3__45__cpo7advanceE,@object
	.size		_ZN34_INTERNAL_03498500_4_k_cu_57c8b59a4cuda3std6ranges3__45__cpo7advanceE,(_ZN34_INTERNAL_03498500_4_k_cu_57c8b59a4cuda3std3__47nulloptE - _ZN34_INTERNAL_03498500_4_k_cu_57c8b59a4cuda3std6ranges3__45__cpo7advanceE)
_ZN34_INTERNAL_03498500_4_k_cu_57c8b59a4cuda3std6ranges3__45__cpo7advanceE:
	.zero		1
	.type		_ZN34_INTERNAL_03498500_4_k_cu_57c8b59a4cuda3std3__47nulloptE,@object
	.size		_ZN34_INTERNAL_03498500_4_k_cu_57c8b59a4cuda3std3__47nulloptE,(_ZN34_INTERNAL_03498500_4_k_cu_57c8b59a4cuda3std6ranges3__45__cpo8distanceE - _ZN34_INTERNAL_03498500_4_k_cu_57c8b59a4cuda3std3__47nulloptE)
_ZN34_INTERNAL_03498500_4_k_cu_57c8b59a4cuda3std3__47nulloptE:
	.zero		1
	.type		_ZN34_INTERNAL_03498500_4_k_cu_57c8b59a4cuda3std6ranges3__45__cpo8distanceE,@object
	.size		_ZN34_INTERNAL_03498500_4_k_cu_57c8b59a4cuda3std6ranges3__45__cpo8distanceE,(_ZN34_INTERNAL_03498500_4_k_cu_57c8b59a6thrust24THRUST_300001_SM_1000_NS12placeholders3_10E - _ZN34_INTERNAL_03498500_4_k_cu_57c8b59a4cuda3std6ranges3__45__cpo8distanceE)
_ZN34_INTERNAL_03498500_4_k_cu_57c8b59a4cuda3std6ranges3__45__cpo8distanceE:
	.zero		1
	.type		_ZN34_INTERNAL_03498500_4_k_cu_57c8b59a6thrust24THRUST_300001_SM_1000_NS12placeholders3_10E,@object
	.size		_ZN34_INTERNAL_03498500_4_k_cu_57c8b59a6thrust24THRUST_300001_SM_1000_NS12placeholders3_10E,(_ZN34_INTERNAL_03498500_4_k_cu_57c8b59a4cuda3std3__419piecewise_constructE - _ZN34_INTERNAL_03498500_4_k_cu_57c8b59a6thrust24THRUST_300001_SM_1000_NS12placeholders3_10E)
_ZN34_INTERNAL_03498500_4_k_cu_57c8b59a6thrust24THRUST_300001_SM_1000_NS12placeholders3_10E:
	.zero		1
	.type		_ZN34_INTERNAL_03498500_4_k_cu_57c8b59a4cuda3std3__419piecewise_constructE,@object
	.size		_ZN34_INTERNAL_03498500_4_k_cu_57c8b59a4cuda3std3__419piecewise_constructE,(_ZN34_INTERNAL_03498500_4_k_cu_57c8b59a4cuda3std6ranges3__45__cpo5cdataE - _ZN34_INTERNAL_03498500_4_k_cu_57c8b59a4cuda3std3__419piecewise_constructE)
_ZN34_INTERNAL_03498500_4_k_cu_57c8b59a4cuda3std3__419piecewise_constructE:
	.zero		1
	.type		_ZN34_INTERNAL_03498500_4_k_cu_57c8b59a4cuda3std6ranges3__45__cpo5cdataE,@object
	.size		_ZN34_INTERNAL_03498500_4_k_cu_57c8b59a4cuda3std6ranges3__45__cpo5cdataE,(_ZN34_INTERNAL_03498500_4_k_cu_57c8b59a6thrust24THRUST_300001_SM_1000_NS12placeholders2_2E - _ZN34_INTERNAL_03498500_4_k_cu_57c8b59a4cuda3std6ranges3__45__cpo5cdataE)
_ZN34_INTERNAL_03498500_4_k_cu_57c8b59a4cuda3std6ranges3__45__cpo5cdataE:
	.zero		1
	.type		_ZN34_INTERNAL_03498500_4_k_cu_57c8b59a6thrust24THRUST_300001_SM_1000_NS12placeholders2_2E,@object
	.size		_ZN34_INTERNAL_03498500_4_k_cu_57c8b59a6thrust24THRUST_300001_SM_1000_NS12placeholders2_2E,(_ZN34_INTERNAL_03498500_4_k_cu_57c8b59a4cuda3std3__45__cpo3endE - _ZN34_INTERNAL_03498500_4_k_cu_57c8b59a6thrust24THRUST_300001_SM_1000_NS12placeholders2_2E)
_ZN34_INTERNAL_03498500_4_k_cu_57c8b59a6thrust24THRUST_300001_SM_1000_NS12placeholders2_2E:
	.zero		1
	.type		_ZN34_INTERNAL_03498500_4_k_cu_57c8b59a4cuda3std3__45__cpo3endE,@object
	.size		_ZN34_INTERNAL_03498500_4_k_cu_57c8b59a4cuda3std3__45__cpo3endE,(_ZN34_INTERNAL_03498500_4_k_cu_57c8b59a4cuda3std6ranges3__45__cpo3endE - _ZN34_INTERNAL_03498500_4_k_cu_57c8b59a4cuda3std3__45__cpo3endE)
_ZN34_INTERNAL_03498500_4_k_cu_57c8b59a4cuda3std3__45__cpo3endE:
	.zero		1
	.type		_ZN34_INTERNAL_03498500_4_k_cu_57c8b59a4cuda3std6ranges3__45__cpo3endE,@object
	.size		_ZN34_INTERNAL_03498500_4_k_cu_57c8b59a4cuda3std6ranges3__45__cpo3endE,(_ZN34_INTERNAL_03498500_4_k_cu_57c8b59a6thrust24THRUST_300001_SM_1000_NS12placeholders2_6E - _ZN34_INTERNAL_03498500_4_k_cu_57c8b59a4cuda3std6ranges3__45__cpo3endE)
_ZN34_INTERNAL_03498500_4_k_cu_57c8b59a4cuda3std6ranges3__45__cpo3endE:
	.zero		1
	.type		_ZN34_INTERNAL_03498500_4_k_cu_57c8b59a6thrust24THRUST_300001_SM_1000_NS12placeholders2_6E,@object
	.size		_ZN34_INTERNAL_03498500_4_k_cu_57c8b59a6thrust24THRUST_300001_SM_1000_NS12placeholders2_6E,(_ZN34_INTERNAL_03498500_4_k_cu_57c8b59a4cuda3std3__45__cpo4rendE - _ZN34_INTERNAL_03498500_4_k_cu_57c8b59a6thrust24THRUST_300001_SM_1000_NS12placeholders2_6E)
_ZN34_INTERNAL_03498500_4_k_cu_57c8b59a6thrust24THRUST_300001_SM_1000_NS12placeholders2_6E:
	.zero		1
	.type		_ZN34_INTERNAL_03498500_4_k_cu_57c8b59a4cuda3std3__45__cpo4rendE,@object
	.size		_ZN34_INTERNAL_03498500_4_k_cu_57c8b59a4cuda3std3__45__cpo4rendE,(_ZN34_INTERNAL_03498500_4_k_cu_57c8b59a4cuda3std6ranges3__45__cpo9iter_swapE - _ZN34_INTERNAL_03498500_4_k_cu_57c8b59a4cuda3std3__45__cpo4rendE)
_ZN34_INTERNAL_03498500_4_k_cu_57c8b59a4cuda3std3__45__cpo4rendE:
	.zero		1
	.type		_ZN34_INTERNAL_03498500_4_k_cu_57c8b59a4cuda3std6ranges3__45__cpo9iter_swapE,@object
	.size		_ZN34_INTERNAL_03498500_4_k_cu_57c8b59a4cuda3std6ranges3__45__cpo9iter_swapE,(_ZN34_INTERNAL_03498500_4_k_cu_57c8b59a4cuda3std3__48unexpectE - _ZN34_INTERNAL_03498500_4_k_cu_57c8b59a4cuda3std6ranges3__45__cpo9iter_swapE)
_ZN34_INTERNAL_03498500_4_k_cu_57c8b59a4cuda3std6ranges3__45__cpo9iter_swapE:
	.zero		1
	.type		_ZN34_INTERNAL_03498500_4_k_cu_57c8b59a4cuda3std3__48unexpectE,@object
	.size		_ZN34_INTERNAL_03498500_4_k_cu_57c8b59a4cuda3std3__48unexpectE,(_ZN34_INTERNAL_03498500_4_k_cu_57c8b59a6thrust24THRUST_300001_SM_1000_NS8cuda_cub3parE - _ZN34_INTERNAL_03498500_4_k_cu_57c8b59a4cuda3std3__48unexpectE)
_ZN34_INTERNAL_03498500_4_k_cu_57c8b59a4cuda3std3__48unexpectE:
	.zero		1
	.type		_ZN34_INTERNAL_03498500_4_k_cu_57c8b59a6thrust24THRUST_300001_SM_1000_NS8cuda_cub3parE,@object
	.size		_ZN34_INTERNAL_03498500_4_k_cu_57c8b59a6thrust24THRUST_300001_SM_1000_NS8cuda_cub3parE,(_ZN34_INTERNAL_03498500_4_k_cu_57c8b59a6thrust24THRUST_300001_SM_1000_NS12placeholders2_4E - _ZN34_INTERNAL_03498500_4_k_cu_57c8b59a6thrust24THRUST_300001_SM_1000_NS8cuda_cub3parE)
_ZN34_INTERNAL_03498500_4_k_cu_57c8b59a6thrust24THRUST_300001_SM_1000_NS8cuda_cub3parE:
	.zero		1
	.type		_ZN34_INTERNAL_03498500_4_k_cu_57c8b59a6thrust24THRUST_300001_SM_1000_NS12placeholders2_4E,@object
	.size		_ZN34_INTERNAL_03498500_4_k_cu_57c8b59a6thrust24THRUST_300001_SM_1000_NS12placeholders2_4E,(_ZN34_INTERNAL_03498500_4_k_cu_57c8b59a4cuda3std3__45__cpo4cendE - _ZN34_INTERNAL_03498500_4_k_cu_57c8b59a6thrust24THRUST_300001_SM_1000_NS12placeholders2_4E)
_ZN34_INTERNAL_03498500_4_k_cu_57c8b59a6thrust24THRUST_300001_SM_1000_NS12placeholders2_4E:
	.zero		1
	.type		_ZN34_INTERNAL_03498500_4_k_cu_57c8b59a4cuda3std3__45__cpo4cendE,@object
	.size		_ZN34_INTERNAL_03498500_4_k_cu_57c8b59a4cuda3std3__45__cpo4cendE,(_ZN34_INTERNAL_03498500_4_k_cu_57c8b59a4cuda3std6ranges3__45__cpo4cendE - _ZN34_INTERNAL_03498500_4_k_cu_57c8b59a4cuda3std3__45__cpo4cendE)
_ZN34_INTERNAL_03498500_4_k_cu_57c8b59a4cuda3std3__45__cpo4cendE:
	.zero		1
	.type		_ZN34_INTERNAL_03498500_4_k_cu_57c8b59a4cuda3std6ranges3__45__cpo4cendE,@object
	.size		_ZN34_INTERNAL_03498500_4_k_cu_57c8b59a4cuda3std6ranges3__45__cpo4cendE,(_ZN34_INTERNAL_03498500_4_k_cu_57c8b59a4cuda3std3__420unreachable_sentinelE - _ZN34_INTERNAL_03498500_4_k_cu_57c8b59a4cuda3std6ranges3__45__cpo4cendE)
_ZN34_INTERNAL_03498500_4_k_cu_57c8b59a4cuda3std6ranges3__45__cpo4cendE:
	.zero		1
	.type		_ZN34_INTERNAL_03498500_4_k_cu_57c8b59a4cuda3std3__420unreachable_sentinelE,@object
	.size		_ZN34_INTERNAL_03498500_4_k_cu_57c8b59a4cuda3std3__420unreachable_sentinelE,(_ZN34_INTERNAL_03498500_4_k_cu_57c8b59a4cuda3std6ranges3__45__cpo5ssizeE - _ZN34_INTERNAL_03498500_4_k_cu_57c8b59a4cuda3std3__420unreachable_sentinelE)
_ZN34_INTERNAL_03498500_4_k_cu_57c8b59a4cuda3std3__420unreachable_sentinelE:
	.zero		1
	.type		_ZN34_INTERNAL_03498500_4_k_cu_57c8b59a4cuda3std6ranges3__45__cpo5ssizeE,@object
	.size		_ZN34_INTERNAL_03498500_4_k_cu_57c8b59a4cuda3std6ranges3__45__cpo5ssizeE,(_ZN34_INTERNAL_03498500_4_k_cu_57c8b59a6thrust24THRUST_300001_SM_1000_NS12placeholders2_8E - _ZN34_INTERNAL_03498500_4_k_cu_57c8b59a4cuda3std6ranges3__45__cpo5ssizeE)
_ZN34_INTERNAL_03498500_4_k_cu_57c8b59a4cuda3std6ranges3__45__cpo5ssizeE:
	.zero		1
	.type		_ZN34_INTERNAL_03498500_4_k_cu_57c8b59a6thrust24THRUST_300001_SM_1000_NS12placeholders2_8E,@object
	.size		_ZN34_INTERNAL_03498500_4_k_cu_57c8b59a6thrust24THRUST_300001_SM_1000_NS12placeholders2_8E,(_ZN34_INTERNAL_03498500_4_k_cu_57c8b59a4cuda3std3__45__cpo5crendE - _ZN34_INTERNAL_03498500_4_k_cu_57c8b59a6thrust24THRUST_300001_SM_1000_NS12placeholders2_8E)
_ZN34_INTERNAL_03498500_4_k_cu_57c8b59a6thrust24THRUST_300001_SM_1000_NS12placeholders2_8E:
	.zero		1
	.type		_ZN34_INTERNAL_03498500_4_k_cu_57c8b59a4cuda3std3__45__cpo5crendE,@object
	.size		_ZN34_INTERNAL_03498500_4_k_cu_57c8b59a4cuda3std3__45__cpo5crendE,(_ZN34_INTERNAL_03498500_4_k_cu_57c8b59a4cuda3std6ranges3__45__cpo4prevE - _ZN34_INTERNAL_03498500_4_k_cu_57c8b59a4cuda3std3__45__cpo5crendE)
_ZN34_INTERNAL_03498500_4_k_cu_57c8b59a4cuda3std3__45__cpo5crendE:
	.zero		1
	.type		_ZN34_INTERNAL_03498500_4_k_cu_57c8b59a4cuda3std6ranges3__45__cpo4prevE,@object
	.size		_ZN34_INTERNAL_03498500_4_k_cu_57c8b59a4cuda3std6ranges3__45__cpo4prevE,(_ZN34_INTERNAL_03498500_4_k_cu_57c8b59a4cuda3std6ranges3__45__cpo9iter_moveE - _ZN34_INTERNAL_03498500_4_k_cu_57c8b59a4cuda3std6ranges3__45__cpo4prevE)
_ZN34_INTERNAL_03498500_4_k_cu_57c8b59a4cuda3std6ranges3__45__cpo4prevE:
	.zero		1
	.type		_ZN34_INTERNAL_03498500_4_k_cu_57c8b59a4cuda3std6ranges3__45__cpo9iter_moveE,@object
	.size		_ZN34_INTERNAL_03498500_4_k_cu_57c8b59a4cuda3std6ranges3__45__cpo9iter_moveE,(_ZN34_INTERNAL_03498500_4_k_cu_57c8b59a6thrust24THRUST_300001_SM_1000_NS6system6detail10sequential3seqE - _ZN34_INTERNAL_03498500_4_k_cu_57c8b59a4cuda3std6ranges3__45__cpo9iter_moveE)
_ZN34_INTERNAL_03498500_4_k_cu_57c8b59a4cuda3std6ranges3__45__cpo9iter_moveE:
	.zero		1
	.type		_ZN34_INTERNAL_03498500_4_k_cu_57c8b59a6thrust24THRUST_300001_SM_1000_NS6system6detail10sequential3seqE,@object
	.size		_ZN34_INTERNAL_03498500_4_k_cu_57c8b59a6thrust24THRUST_300001_SM_1000_NS6system6detail10sequential3seqE,(.L_31 - _ZN34_INTERNAL_03498500_4_k_cu_57c8b59a6thrust24THRUST_300001_SM_1000_NS6system6detail10sequential3seqE)
_ZN34_INTERNAL_03498500_4_k_cu_57c8b59a6thrust24THRUST_300001_SM_1000_NS6system6detail10sequential3seqE:
	.zero		1
.L_31:


//--------------------- .nv.constant0._ZN3cub18CUB_300001_SM_10006detail8for_each13static_kernelINS2_12policy_hub_t12policy_500_tEmN6thrust24THRUST_300001_SM_1000_NS8cuda_cub20__uninitialized_fill7functorINS7_10device_ptrIfEEfEEEEvT0_T1_ --------------------------
	.section	.nv.constant0._ZN3cub18CUB_300001_SM_10006detail8for_each13static_kernelINS2_12policy_hub_t12policy_500_tEmN6thrust24THRUST_300001_SM_1000_NS8cuda_cub20__uninitialized_fill7functorINS7_10device_ptrIfEEfEEEEvT0_T1_,"a",@progbits
	.sectionflags	@""
	.align	4
.nv.constant0._ZN3cub18CUB_300001_SM_10006detail8for_each13static_kernelINS2_12policy_hub_t12policy_500_tEmN6thrust24THRUST_300001_SM_1000_NS8cuda_cub20__uninitialized_fill7functorINS7_10device_ptrIfEEfEEEEvT0_T1_:
	.zero		920


//--------------------- .nv.constant0._ZN3cub18CUB_300001_SM_10006detail11EmptyKernelIvEEvv --------------------------
	.section	.nv.constant0._ZN3cub18CUB_300001_SM_10006detail11EmptyKernelIvEEvv,"a",@progbits
	.sectionflags	@""
	.align	4
.nv.constant0._ZN3cub18CUB_300001_SM_10006detail11EmptyKernelIvEEvv:
	.zero		896


//--------------------- .nv.constant0._Z17readOffsetUnroll4PKfS0_Pfii --------------------------
	.section	.nv.constant0._Z17readOffsetUnroll4PKfS0_Pfii,"a",@progbits
	.sectionflags	@""
	.align	4
.nv.constant0._Z17readOffsetUnroll4PKfS0_Pfii:
	.zero		928


//--------------------- .nv.constant0._Z10readOffsetPKfS0_Pfii --------------------------
	.section	.nv.constant0._Z10readOffsetPKfS0_Pfii,"a",@progbits
	.sectionflags	@""
	.align	4
.nv.constant0._Z10readOffsetPKfS0_Pfii:
	.zero		928


//--------------------- SYMBOLS --------------------------

	.type		.nv.reservedSmem.offset0,@object
	.size		.nv.reservedSmem.offset0,0x4
